// auto-generated by cutlass_sweep.fmha — config: {"arch": "sm_90", "direction": "fwd", "dtype": "fp16", "head_dim": 48, "mask": "none", "schedule": "cooperative", "tile_kv": 64, "tile_q": 128}
#include "cutlass/cutlass.h"
#include "cute/tensor.hpp"
#include "cutlass/device_kernel.h"
#include "cutlass/kernel_hardware_info.h"
#include "88_hopper_fmha/collective/fmha_fusion.hpp"
#include "88_hopper_fmha/kernel/fmha_kernel_builder.hpp"

using namespace cute;
using Element = cutlass::half_t;
using TileShape = Shape<_128, _64, _48>;
using StrideQ = cute::tuple<int, _1, cute::tuple<int, int>>;
using StrideK = cute::tuple<int, _1, cute::tuple<int, int>>;
using StrideV = cute::tuple<int, cute::_1, cute::tuple<int, int>>;

using Kernel = typename cutlass::fmha::kernel::FmhaBuilder<
    Element, float, float,
    TileShape, StrideQ, StrideK, StrideV,
    cutlass::fmha::collective::DefaultFusion,
    cutlass::gemm::KernelTmaWarpSpecializedCooperative
  >::Kernel;

auto* _anchor = &cutlass::device_kernel<Kernel>;


// ===== COMPILED SASS (sm_90a) =====

	.target	sm_90a

	.elftype	@"ET_EXEC"


//--------------------- .note.nv.tkinfo           --------------------------
	.section	.note.nv.tkinfo,"",@"SHT_NOTE"
	.sectionflags	@"SHF_NOTE_NV_TKINFO"
	.tkinfo
        /*0018*/ 	.word	0x00000002
        /*0030*/ 	.string	""
        /*0030*/ 	.string	"ptxas"
        /*0030*/ 	.string	"Cuda compilation tools, release 13.0, V13.0.88"
        /*0030*/ 	.string	"Build cuda_13.0.r13.0/compiler.36424714_0"
        /*0030*/ 	.string	"-arch sm_90a -m 64 "



//--------------------- .note.nv.cuinfo           --------------------------
	.section	.note.nv.cuinfo,"",@"SHT_NOTE"
	.sectionflags	@"SHF_NOTE_NV_CUINFO"
        /*0018*/ 	.short	0x0002
        /*001a*/ 	.short	0x005a
        /*001c*/ 	.short	0x0082
	.zero		2


//--------------------- .nv.info                  --------------------------
	.section	.nv.info,"",@"SHT_CUDA_INFO"
	.align	4


	//----- nvinfo : EIATTR_REGCOUNT
	.align		4
        /*0000*/ 	.byte	0x04, 0x2f
        /*0002*/ 	.short	(.L_16 - .L_15)
	.align		4
.L_15:
        /*0004*/ 	.word	index@(_ZN7cutlass13device_kernelINS_4fmha6kernel28FmhaKernelTmaWarpSpecializedINS1_10collective30FmhaMainloopTmaWarpSpecializedINS_6half_tEffN4cute5tupleIJNS7_1CILi128EEENS9_ILi64EEENS9_ILi48EEEEEENS8_IJiNS9_ILi1EEENS8_IJiiEEEEEESG_SG_NS4_13DefaultFusionEJEEENS4_15FmhaFwdEpilogueIS6_fNS8_IJSB_SC_SB_EEEEENS2_23IndividualTileSchedulerEJEEEEEvNT_6ParamsE)
        /*0008*/ 	.word	0x000000a8


	//----- nvinfo : EIATTR_FRAME_SIZE
	.align		4
.L_16:
        /*000c*/ 	.byte	0x04, 0x11
        /*000e*/ 	.short	(.L_18 - .L_17)
	.align		4
.L_17:
        /*0010*/ 	.word	index@($__internal_0_$__cuda_sm20_rcp_rn_f32_slowpath)
        /*0014*/ 	.word	0x00000000


	//----- nvinfo : EIATTR_FRAME_SIZE
	.align		4
.L_18:
        /*0018*/ 	.byte	0x04, 0x11
        /*001a*/ 	.short	(.L_20 - .L_19)
	.align		4
.L_19:
        /*001c*/ 	.word	index@(_ZN7cutlass13device_kernelINS_4fmha6kernel28FmhaKernelTmaWarpSpecializedINS1_10collective30FmhaMainloopTmaWarpSpecializedINS_6half_tEffN4cute5tupleIJNS7_1CILi128EEENS9_ILi64EEENS9_ILi48EEEEEENS8_IJiNS9_ILi1EEENS8_IJiiEEEEEESG_SG_NS4_13DefaultFusionEJEEENS4_15FmhaFwdEpilogueIS6_fNS8_IJSB_SC_SB_EEEEENS2_23IndividualTileSchedulerEJEEEEEvNT_6ParamsE)
        /*0020*/ 	.word	0x00000000


	//----- nvinfo : EIATTR_MIN_STACK_SIZE
	.align		4
.L_20:
        /*0024*/ 	.byte	0x04, 0x12
        /*0026*/ 	.short	(.L_22 - .L_21)
	.align		4
.L_21:
        /*0028*/ 	.word	index@(_ZN7cutlass13device_kernelINS_4fmha6kernel28FmhaKernelTmaWarpSpecializedINS1_10collective30FmhaMainloopTmaWarpSpecializedINS_6half_tEffN4cute5tupleIJNS7_1CILi128EEENS9_ILi64EEENS9_ILi48EEEEEENS8_IJiNS9_ILi1EEENS8_IJiiEEEEEESG_SG_NS4_13DefaultFusionEJEEENS4_15FmhaFwdEpilogueIS6_fNS8_IJSB_SC_SB_EEEEENS2_23IndividualTileSchedulerEJEEEEEvNT_6ParamsE)
        /*002c*/ 	.word	0x00000000
.L_22:


//--------------------- .nv.compat                --------------------------
	.section	.nv.compat,"",@"SHT_CUDA_COMPAT_INFO"
	.align	4
        /*0000*/ 	.byte	0x02, 0x09, 0x01, 0x00, 0x02, 0x02, 0x04, 0x00, 0x02, 0x05, 0x05, 0x00, 0x03, 0x07, 0x01, 0x01
        /*0010*/ 	.byte	0x02, 0x03, 0x01, 0x00, 0x02, 0x06, 0x01, 0x00, 0x04, 0x0b, 0x08, 0x00, 0x00, 0x00, 0x00, 0x00
        /*0020*/ 	.byte	0x00, 0x00, 0x00, 0x00


//--------------------- .nv.info._ZN7cutlass13device_kernelINS_4fmha6kernel28FmhaKernelTmaWarpSpecializedINS1_10collective30FmhaMainloopTmaWarpSpecializedINS_6half_tEffN4cute5tupleIJNS7_1CILi128EEENS9_ILi64EEENS9_ILi48EEEEEENS8_IJiNS9_ILi1EEENS8_IJiiEEEEEESG_SG_NS4_13DefaultFusionEJEEENS4_15FmhaFwdEpilogueIS6_fNS8_IJSB_SC_SB_EEEEENS2_23IndividualTileSchedulerEJEEEEEvNT_6ParamsE --------------------------
	.section	.nv.info._ZN7cutlass13device_kernelINS_4fmha6kernel28FmhaKernelTmaWarpSpecializedINS1_10collective30FmhaMainloopTmaWarpSpecializedINS_6half_tEffN4cute5tupleIJNS7_1CILi128EEENS9_ILi64EEENS9_ILi48EEEEEENS8_IJiNS9_ILi1EEENS8_IJiiEEEEEESG_SG_NS4_13DefaultFusionEJEEENS4_15FmhaFwdEpilogueIS6_fNS8_IJSB_SC_SB_EEEEENS2_23IndividualTileSchedulerEJEEEEEvNT_6ParamsE,"",@"SHT_CUDA_INFO"
	.sectionflags	@""
	.align	4


	//----- nvinfo : EIATTR_CUDA_API_VERSION
	.align		4
        /*0000*/ 	.byte	0x04, 0x37
        /*0002*/ 	.short	(.L_24 - .L_23)
.L_23:
        /*0004*/ 	.word	0x00000082


	//----- nvinfo : EIATTR_KPARAM_INFO
	.align		4
.L_24:
        /*0008*/ 	.byte	0x04, 0x17
        /*000a*/ 	.short	(.L_26 - .L_25)
.L_25:
        /*000c*/ 	.word	0x00000000
        /*0010*/ 	.short	0x0000
        /*0012*/ 	.short	0x0070
        /*0014*/ 	.byte	0x00, 0xf0, 0x01, 0x20


	//----- nvinfo : EIATTR_SPARSE_MMA_MASK
	.align		4
.L_26:
        /*0018*/ 	.byte	0x03, 0x50
        /*001a*/ 	.short	0x0000


	//----- nvinfo : EIATTR_MAXREG_COUNT
	.align		4
        /*001c*/ 	.byte	0x03, 0x1b
        /*001e*/ 	.short	0x00a8


	//----- nvinfo : EIATTR_NUM_BARRIERS
	.align		4
        /*0020*/ 	.byte	0x02, 0x4c
        /*0022*/ 	.byte	0x02
	.zero		1


	//----- nvinfo : EIATTR_EXTERNS
	.align		4
        /*0024*/ 	.byte	0x04, 0x0f
        /*0026*/ 	.short	(.L_28 - .L_27)


	//   ....[0]....
	.align		4
.L_27:
        /*0028*/ 	.word	index@(__assertfail)


	//----- nvinfo : EIATTR_MERCURY_ISA_VERSION
	.align		4
.L_28:
        /*002c*/ 	.byte	0x03, 0x5f
        /*002e*/ 	.short	0x0101


	//----- nvinfo : EIATTR_INT_WARP_WIDE_INSTR_OFFSETS
	.align		4
        /*0030*/ 	.byte	0x04, 0x31
        /*0032*/ 	.short	(.L_30 - .L_29)


	//   ....[0]....
.L_29:
        /*0034*/ 	.word	0x000006f0


	//   ....[1]....
        /*0038*/ 	.word	0x00000700


	//   ....[2]....
        /*003c*/ 	.word	0x00000710


	//   ....[3]....
        /*0040*/ 	.word	0x00000720


	//   ....[4]....
        /*0044*/ 	.word	0x00000790


	//----- nvinfo : EIATTR_COOP_GROUP_MASK_REGIDS
	.align		4
.L_30:
        /*0048*/ 	.byte	0x04, 0x29
        /*004a*/ 	.short	(.L_32 - .L_31)


	//   ....[0]....
.L_31:
        /*004c*/ 	.word	0xffffffff


	//   ....[1]....
        /*0050*/ 	.word	0xffffffff


	//   ....[2]....
        /*0054*/ 	.word	0xffffffff


	//   ....[3]....
        /*0058*/ 	.word	0xffffffff


	//   ....[4]....
        /*005c*/ 	.word	0xffffffff


	//   ....[5]....
        /*0060*/ 	.word	0xffffffff


	//   ....[6]....
        /*0064*/ 	.word	0xffffffff


	//   ....[7]....
        /*0068*/ 	.word	0xffffffff


	//   ....[8]....
        /*006c*/ 	.word	0xffffffff


	//   ....[9]....
        /*0070*/ 	.word	0xffffffff


	//   ....[10]....
        /*0074*/ 	.word	0xffffffff


	//   ....[11]....
        /*0078*/ 	.word	0xffffffff


	//   ....[12]....
        /*007c*/ 	.word	0xffffffff


	//   ....[13]....
        /*0080*/ 	.word	0xffffffff


	//   ....[14]....
        /*0084*/ 	.word	0xffffffff


	//   ....[15]....
        /*0088*/ 	.word	0xffffffff


	//   ....[16]....
        /*008c*/ 	.word	0xffffffff


	//   ....[17]....
        /*0090*/ 	.word	0xffffffff


	//----- nvinfo : EIATTR_COOP_GROUP_INSTR_OFFSETS
	.align		4
.L_32:
        /*0094*/ 	.byte	0x04, 0x28
        /*0096*/ 	.short	(.L_34 - .L_33)


	//   ....[0]....
.L_33:
        /*0098*/ 	.word	0x00000050


	//   ....[1]....
        /*009c*/ 	.word	0x00000080


	//   ....[2]....
        /*00a0*/ 	.word	0x000001b0


	//   ....[3]....
        /*00a4*/ 	.word	0x00000370


	//   ....[4]....
        /*00a8*/ 	.word	0x00000530


	//   ....[5]....
        /*00ac*/ 	.word	0x00000690


	//   ....[6]....
        /*00b0*/ 	.word	0x00001100


	//   ....[7]....
        /*00b4*/ 	.word	0x00001130


	//   ....[8]....
        /*00b8*/ 	.word	0x000013b0


	//   ....[9]....
        /*00bc*/ 	.word	0x00001500


	//   ....[10]....
        /*00c0*/ 	.word	0x00002860


	//   ....[11]....
        /*00c4*/ 	.word	0x00002890


	//   ....[12]....
        /*00c8*/ 	.word	0x00002ba0


	//   ....[13]....
        /*00cc*/ 	.word	0x00002ca0


	//   ....[14]....
        /*00d0*/ 	.word	0x00003fe0


	//   ....[15]....
        /*00d4*/ 	.word	0x00004020


	//   ....[16]....
        /*00d8*/ 	.word	0x00004060


	//   ....[17]....
        /*00dc*/ 	.word	0x00004070


	//----- nvinfo : EIATTR_REG_RECONFIG
	.align		4
.L_34:
        /*00e0*/ 	.byte	0x01, 0x54
	.zero		2


	//----- nvinfo : EIATTR_SYSCALL_OFFSETS
	.align		4
        /*00e4*/ 	.byte	0x04, 0x46
        /*00e6*/ 	.short	(.L_36 - .L_35)


	//   ....[0]....
.L_35:
        /*00e8*/ 	.word	0x000049d0


	//   ....[1]....
        /*00ec*/ 	.word	0x00004b30


	//----- nvinfo : EIATTR_MBARRIER_INSTR_OFFSETS
	.align		4
.L_36:
        /*00f0*/ 	.byte	0x04, 0x39
        /*00f2*/ 	.short	(.L_38 - .L_37)


	//   ....[0]....
.L_37:
        /*00f4*/ 	.word	0x00000320
        /*00f8*/ 	.word	0x000000ff
        /*00fc*/ 	.word	0x0000a850
        /*0100*/ 	.short	0x0100
        /*0102*/ 	.byte	0x0b
	.zero		1


	//   ....[1]....
        /*0104*/ 	.word	0x00000330
        /*0108*/ 	.word	0x000000ff
        /*010c*/ 	.word	0x0000a860
        /*0110*/ 	.short	0x0100
        /*0112*/ 	.byte	0x0b
	.zero		1


	//   ....[2]....
        /*0114*/ 	.word	0x00000340
        /*0118*/ 	.word	0x000000ff
        /*011c*/ 	.word	0x0000a858
        /*0120*/ 	.short	0x0100
        /*0122*/ 	.byte	0x0b
	.zero		1


	//   ....[3]....
        /*0124*/ 	.word	0x00000350
        /*0128*/ 	.word	0x000000ff
        /*012c*/ 	.word	0x0000a868
        /*0130*/ 	.short	0x0100
        /*0132*/ 	.byte	0x0b
	.zero		1


	//   ....[4]....
        /*0134*/ 	.word	0x00000480
        /*0138*/ 	.word	0x000000ff
        /*013c*/ 	.word	0x0000a800
        /*0140*/ 	.short	0x0100
        /*0142*/ 	.byte	0x0b
	.zero		1


	//   ....[5]....
        /*0144*/ 	.word	0x00000490
        /*0148*/ 	.word	0x000000ff
        /*014c*/ 	.word	0x0000a828
        /*0150*/ 	.short	0x0100
        /*0152*/ 	.byte	0x0b
	.zero		1


	//   ....[6]....
        /*0154*/ 	.word	0x000004a0
        /*0158*/ 	.word	0x000000ff
        /*015c*/ 	.word	0x0000a808
        /*0160*/ 	.short	0x0100
        /*0162*/ 	.byte	0x0b
	.zero		1


	//   ....[7]....
        /*0164*/ 	.word	0x000004b0
        /*0168*/ 	.word	0x000000ff
        /*016c*/ 	.word	0x0000a830
        /*0170*/ 	.short	0x0100
        /*0172*/ 	.byte	0x0b
	.zero		1


	//   ....[8]....
        /*0174*/ 	.word	0x000004c0
        /*0178*/ 	.word	0x000000ff
        /*017c*/ 	.word	0x0000a810
        /*0180*/ 	.short	0x0100
        /*0182*/ 	.byte	0x0b
	.zero		1


	//   ....[9]....
        /*0184*/ 	.word	0x000004d0
        /*0188*/ 	.word	0x000000ff
        /*018c*/ 	.word	0x0000a838
        /*0190*/ 	.short	0x0100
        /*0192*/ 	.byte	0x0b
	.zero		1


	//   ....[10]....
        /*0194*/ 	.word	0x000004e0
        /*0198*/ 	.word	0x000000ff
        /*019c*/ 	.word	0x0000a818
        /*01a0*/ 	.short	0x0100
        /*01a2*/ 	.byte	0x0b
	.zero		1


	//   ....[11]....
        /*01a4*/ 	.word	0x000004f0
        /*01a8*/ 	.word	0x000000ff
        /*01ac*/ 	.word	0x0000a840
        /*01b0*/ 	.short	0x0100
        /*01b2*/ 	.byte	0x0b
	.zero		1


	//   ....[12]....
        /*01b4*/ 	.word	0x00000500
        /*01b8*/ 	.word	0x000000ff
        /*01bc*/ 	.word	0x0000a820
        /*01c0*/ 	.short	0x0100
        /*01c2*/ 	.byte	0x0b
	.zero		1


	//   ....[13]....
        /*01c4*/ 	.word	0x00000510
        /*01c8*/ 	.word	0x000000ff
        /*01cc*/ 	.word	0x0000a848
        /*01d0*/ 	.short	0x0100
        /*01d2*/ 	.byte	0x0b
	.zero		1


	//   ....[14]....
        /*01d4*/ 	.word	0x00000640
        /*01d8*/ 	.word	0x000000ff
        /*01dc*/ 	.word	0x0000a870
        /*01e0*/ 	.short	0x0100
        /*01e2*/ 	.byte	0x0b
	.zero		1


	//   ....[15]....
        /*01e4*/ 	.word	0x00000650
        /*01e8*/ 	.word	0x000000ff
        /*01ec*/ 	.word	0x0000a880
        /*01f0*/ 	.short	0x0100
        /*01f2*/ 	.byte	0x0b
	.zero		1


	//   ....[16]....
        /*01f4*/ 	.word	0x00000660
        /*01f8*/ 	.word	0x000000ff
        /*01fc*/ 	.word	0x0000a878
        /*0200*/ 	.short	0x0100
        /*0202*/ 	.byte	0x0b
	.zero		1


	//   ....[17]....
        /*0204*/ 	.word	0x00000670
        /*0208*/ 	.word	0x000000ff
        /*020c*/ 	.word	0x0000a888
        /*0210*/ 	.short	0x0100
        /*0212*/ 	.byte	0x0b
	.zero		1


	//   ....[18]....
        /*0214*/ 	.word	0x000007b0
        /*0218*/ 	.word	0x000000ff
        /*021c*/ 	.word	0x0000a890
        /*0220*/ 	.short	0x0100
        /*0222*/ 	.byte	0x08
	.zero		1


	//   ....[19]....
        /*0224*/ 	.word	0x000007c0
        /*0228*/ 	.word	0x000000ff
        /*022c*/ 	.word	0x0000a898
        /*0230*/ 	.short	0x0100
        /*0232*/ 	.byte	0x08
	.zero		1


	//   ....[20]....
        /*0234*/ 	.word	0x000007d0
        /*0238*/ 	.word	0x000000ff
        /*023c*/ 	.word	0x0000a8a0
        /*0240*/ 	.short	0x0100
        /*0242*/ 	.byte	0x08
	.zero		1


	//   ....[21]....
        /*0244*/ 	.word	0x000007e0
        /*0248*/ 	.word	0x000000ff
        /*024c*/ 	.word	0x0000a8a8
        /*0250*/ 	.short	0x0100
        /*0252*/ 	.byte	0x08
	.zero		1


	//   ....[22]....
        /*0254*/ 	.word	0x000008e0
        /*0258*/ 	.word	0x000000ff
        /*025c*/ 	.word	0x0000a8c0
        /*0260*/ 	.short	0x0100
        /*0262*/ 	.byte	0x0b
	.zero		1


	//   ....[23]....
        /*0264*/ 	.word	0x000008f0
        /*0268*/ 	.word	0x000000ff
        /*026c*/ 	.word	0x0000a8d8
        /*0270*/ 	.short	0x0100
        /*0272*/ 	.byte	0x0b
	.zero		1


	//   ....[24]....
        /*0274*/ 	.word	0x00000900
        /*0278*/ 	.word	0x000000ff
        /*027c*/ 	.word	0x0000a8c8
        /*0280*/ 	.short	0x0100
        /*0282*/ 	.byte	0x0b
	.zero		1


	//   ....[25]....
        /*0284*/ 	.word	0x00000910
        /*0288*/ 	.word	0x000000ff
        /*028c*/ 	.word	0x0000a8e0
        /*0290*/ 	.short	0x0100
        /*0292*/ 	.byte	0x0b
	.zero		1


	//   ....[26]....
        /*0294*/ 	.word	0x00000920
        /*0298*/ 	.word	0x000000ff
        /*029c*/ 	.word	0x0000a8d0
        /*02a0*/ 	.short	0x0100
        /*02a2*/ 	.byte	0x0b
	.zero		1


	//   ....[27]....
        /*02a4*/ 	.word	0x00000930
        /*02a8*/ 	.word	0x000000ff
        /*02ac*/ 	.word	0x0000a8e8
        /*02b0*/ 	.short	0x0100
        /*02b2*/ 	.byte	0x0b
	.zero		1


	//   ....[28]....
        /*02b4*/ 	.word	0x00000d30
        /*02b8*/ 	.word	0x000000ff
        /*02bc*/ 	.word	0x0000a850
        /*02c0*/ 	.short	0x010a
        /*02c2*/ 	.byte	0x04
	.zero		1


	//   ....[29]....
        /*02c4*/ 	.word	0x00000da0
        /*02c8*/ 	.word	0x000000ff
        /*02cc*/ 	.word	0x0000a800
        /*02d0*/ 	.short	0x010a
        /*02d2*/ 	.byte	0x24
	.zero		1


	//   ....[30]....
        /*02d4*/ 	.word	0x00000e10
        /*02d8*/ 	.word	0x000000ff
        /*02dc*/ 	.word	0x00000000
        /*02e0*/ 	.short	0x010a
        /*02e2*/ 	.byte	0x0a
	.zero		1


	//   ....[31]....
        /*02e4*/ 	.word	0x00001f50
        /*02e8*/ 	.word	0x00000016
        /*02ec*/ 	.word	0x00000000
        /*02f0*/ 	.short	0x0101
        /*02f2*/ 	.byte	0x13
	.zero		1


	//   ....[32]....
        /*02f4*/ 	.word	0x00001ff0
        /*02f8*/ 	.word	0x000000ff
        /*02fc*/ 	.word	0x0000a808
        /*0300*/ 	.short	0x010a
        /*0302*/ 	.byte	0x24
	.zero		1


	//   ....[33]....
        /*0304*/ 	.word	0x00002460
        /*0308*/ 	.word	0x000000ff
        /*030c*/ 	.word	0x00000000
        /*0310*/ 	.short	0x0101
        /*0312*/ 	.byte	0x06
	.zero		1


	//   ....[34]....
        /*0314*/ 	.word	0x000025c0
        /*0318*/ 	.word	0x000000ff
        /*031c*/ 	.word	0x0000a800
        /*0320*/ 	.short	0x010a
        /*0322*/ 	.byte	0x06
	.zero		1


	//   ....[35]....
        /*0324*/ 	.word	0x00003720
        /*0328*/ 	.word	0x000000ff
        /*032c*/ 	.word	0x0000a800
        /*0330*/ 	.short	0x010a
        /*0332*/ 	.byte	0x07
	.zero		1


	//   ....[36]....
        /*0334*/ 	.word	0x000039b0
        /*0338*/ 	.word	0x000000ff
        /*033c*/ 	.word	0x0000a800
        /*0340*/ 	.short	0x010a
        /*0342*/ 	.byte	0x07
	.zero		1


	//   ....[37]....
        /*0344*/ 	.word	0x00003e30
        /*0348*/ 	.word	0x000000ff
        /*034c*/ 	.word	0x00000000
        /*0350*/ 	.short	0x0101
        /*0352*/ 	.byte	0x07
	.zero		1


	//   ....[38]....
        /*0354*/ 	.word	0x00003ee0
        /*0358*/ 	.word	0x000000ff
        /*035c*/ 	.word	0x00000000
        /*0360*/ 	.short	0x0101
        /*0362*/ 	.byte	0x07
	.zero		1


	//   ....[39]....
        /*0364*/ 	.word	0x00004540
        /*0368*/ 	.word	0x000000ff
        /*036c*/ 	.word	0x0000a898
        /*0370*/ 	.short	0x010a
        /*0372*/ 	.byte	0x04
	.zero		1


	//   ....[40]....
        /*0374*/ 	.word	0x00005360
        /*0378*/ 	.word	0x00000000
        /*037c*/ 	.word	0x0000a890
        /*0380*/ 	.short	0x0101
        /*0382*/ 	.byte	0x24
	.zero		1


	//   ....[41]....
        /*0384*/ 	.word	0x000054b0
        /*0388*/ 	.word	0x00000003
        /*038c*/ 	.word	0x0000a860
        /*0390*/ 	.short	0x010a
        /*0392*/ 	.byte	0x3f
	.zero		1


	//   ....[42]....
        /*0394*/ 	.word	0x000057d0
        /*0398*/ 	.word	0x00000000
        /*039c*/ 	.word	0x0000a828
        /*03a0*/ 	.short	0x010a
        /*03a2*/ 	.byte	0x3f
	.zero		1


	//   ....[43]....
        /*03a4*/ 	.word	0x00005af0
        /*03a8*/ 	.word	0x00000004
        /*03ac*/ 	.word	0x0000a860
        /*03b0*/ 	.short	0x010a
        /*03b2*/ 	.byte	0x3f
	.zero		1


	//   ....[44]....
        /*03b4*/ 	.word	0x00005e40
        /*03b8*/ 	.word	0x00000003
        /*03bc*/ 	.word	0x0000a828
        /*03c0*/ 	.short	0x010a
        /*03c2*/ 	.byte	0x3f
	.zero		1


	//   ....[45]....
        /*03c4*/ 	.word	0x00006250
        /*03c8*/ 	.word	0x00000006
        /*03cc*/ 	.word	0x0000a828
        /*03d0*/ 	.short	0x010a
        /*03d2*/ 	.byte	0x3f
	.zero		1


	//   ....[46]....
        /*03d4*/ 	.word	0x000065a0
        /*03d8*/ 	.word	0x00000006
        /*03dc*/ 	.word	0x0000a828
        /*03e0*/ 	.short	0x010a
        /*03e2*/ 	.byte	0x3f
	.zero		1


	//   ....[47]....
        /*03e4*/ 	.word	0x000068e0
        /*03e8*/ 	.word	0x00000003
        /*03ec*/ 	.word	0x0000a850
        /*03f0*/ 	.short	0x010a
        /*03f2*/ 	.byte	0x3f
	.zero		1


	//   ....[48]....
        /*03f4*/ 	.word	0x00006940
        /*03f8*/ 	.word	0x00000003
        /*03fc*/ 	.word	0x0000a800
        /*0400*/ 	.short	0x010a
        /*0402*/ 	.byte	0x3f
	.zero		1


	//   ....[49]....
        /*0404*/ 	.word	0x000069a0
        /*0408*/ 	.word	0x00000003
        /*040c*/ 	.word	0x00000000
        /*0410*/ 	.short	0x010a
        /*0412*/ 	.byte	0x3f
	.zero		1


	//   ....[50]....
        /*0414*/ 	.word	0x00006a00
        /*0418*/ 	.word	0x00000005
        /*041c*/ 	.word	0x0000a808
        /*0420*/ 	.short	0x010a
        /*0422*/ 	.byte	0x3f
	.zero		1


	//   ....[51]....
        /*0424*/ 	.word	0x00006a60
        /*0428*/ 	.word	0x00000004
        /*042c*/ 	.word	0x0000a800
        /*0430*/ 	.short	0x010a
        /*0432*/ 	.byte	0x3f
	.zero		1


	//   ....[52]....
        /*0434*/ 	.word	0x00006ac0
        /*0438*/ 	.word	0x00000008
        /*043c*/ 	.word	0x0000a800
        /*0440*/ 	.short	0x010a
        /*0442*/ 	.byte	0x3f
	.zero		1


	//   ....[53]....
        /*0444*/ 	.word	0x00006b20
        /*0448*/ 	.word	0x00000003
        /*044c*/ 	.word	0x0000a898
        /*0450*/ 	.short	0x010a
        /*0452*/ 	.byte	0x3f
	.zero		1


	//   ....[54]....
        /*0454*/ 	.word	0x00006b70
        /*0458*/ 	.word	0x00000003
        /*045c*/ 	.word	0x0000a860
        /*0460*/ 	.short	0x010a
        /*0462*/ 	.byte	0x3f
	.zero		1


	//   ....[55]....
        /*0464*/ 	.word	0x00006bc0
        /*0468*/ 	.word	0x00000000
        /*046c*/ 	.word	0x0000a828
        /*0470*/ 	.short	0x010a
        /*0472*/ 	.byte	0x3f
	.zero		1


	//   ....[56]....
        /*0474*/ 	.word	0x00006c10
        /*0478*/ 	.word	0x00000004
        /*047c*/ 	.word	0x0000a860
        /*0480*/ 	.short	0x010a
        /*0482*/ 	.byte	0x3f
	.zero		1


	//   ....[57]....
        /*0484*/ 	.word	0x00006c60
        /*0488*/ 	.word	0x00000003
        /*048c*/ 	.word	0x0000a828
        /*0490*/ 	.short	0x010a
        /*0492*/ 	.byte	0x3f
	.zero		1


	//   ....[58]....
        /*0494*/ 	.word	0x00006cb0
        /*0498*/ 	.word	0x00000006
        /*049c*/ 	.word	0x0000a828
        /*04a0*/ 	.short	0x010a
        /*04a2*/ 	.byte	0x3f
	.zero		1


	//   ....[59]....
        /*04a4*/ 	.word	0x00006d00
        /*04a8*/ 	.word	0x00000006
        /*04ac*/ 	.word	0x0000a828
        /*04b0*/ 	.short	0x010a
        /*04b2*/ 	.byte	0x3f
	.zero		1


	//----- nvinfo : EIATTR_NUM_MBARRIERS
	.align		4
.L_38:
        /*04b4*/ 	.byte	0x03, 0x38
        /*04b6*/ 	.short	0x001c


	//----- nvinfo : EIATTR_EXIT_INSTR_OFFSETS
	.align		4
        /*04b8*/ 	.byte	0x04, 0x1c
        /*04ba*/ 	.short	(.L_40 - .L_39)


	//   ....[0]....
.L_39:
        /*04bc*/ 	.word	0x000009d0


	//   ....[1]....
        /*04c0*/ 	.word	0x00005370


	//   ....[2]....
        /*04c4*/ 	.word	0x000053b0


	//   ....[3]....
        /*04c8*/ 	.word	0x00006120


	//   ....[4]....
        /*04cc*/ 	.word	0x000068c0


	//----- nvinfo : EIATTR_MAX_THREADS
	.align		4
.L_40:
        /*04d0*/ 	.byte	0x04, 0x05
        /*04d2*/ 	.short	(.L_42 - .L_41)
.L_41:
        /*04d4*/ 	.word	0x00000180
        /*04d8*/ 	.word	0x00000001
        /*04dc*/ 	.word	0x00000001


	//----- nvinfo : EIATTR_CRS_STACK_SIZE
	.align		4
.L_42:
        /*04e0*/ 	.byte	0x04, 0x1e
        /*04e2*/ 	.short	(.L_44 - .L_43)
.L_43:
        /*04e4*/ 	.word	0x00000000


	//----- nvinfo : EIATTR_CBANK_PARAM_SIZE
	.align		4
.L_44:
        /*04e8*/ 	.byte	0x03, 0x19
        /*04ea*/ 	.short	0x0870


	//----- nvinfo : EIATTR_PARAM_CBANK
	.align		4
        /*04ec*/ 	.byte	0x04, 0x0a
        /*04ee*/ 	.short	(.L_46 - .L_45)
	.align		4
.L_45:
        /*04f0*/ 	.word	index@(.nv.constant0._ZN7cutlass13device_kernelINS_4fmha6kernel28FmhaKernelTmaWarpSpecializedINS1_10collective30FmhaMainloopTmaWarpSpecializedINS_6half_tEffN4cute5tupleIJNS7_1CILi128EEENS9_ILi64EEENS9_ILi48EEEEEENS8_IJiNS9_ILi1EEENS8_IJiiEEEEEESG_SG_NS4_13DefaultFusionEJEEENS4_15FmhaFwdEpilogueIS6_fNS8_IJSB_SC_SB_EEEEENS2_23IndividualTileSchedulerEJEEEEEvNT_6ParamsE)
        /*04f4*/ 	.short	0x0210
        /*04f6*/ 	.short	0x0870


	//----- nvinfo : EIATTR_SW_WAR
	.align		4
.L_46:
        /*04f8*/ 	.byte	0x04, 0x36
        /*04fa*/ 	.short	(.L_48 - .L_47)
.L_47:
        /*04fc*/ 	.word	0x00000008
.L_48:


//--------------------- .nv.callgraph             --------------------------
	.section	.nv.callgraph,"",@"SHT_CUDA_CALLGRAPH"
	.align	4
	.sectionentsize	8
	.align		4
        /*0000*/ 	.word	0x00000000
	.align		4
        /*0004*/ 	.word	0xffffffff
	.align		4
        /*0008*/ 	.word	index@(_ZN7cutlass13device_kernelINS_4fmha6kernel28FmhaKernelTmaWarpSpecializedINS1_10collective30FmhaMainloopTmaWarpSpecializedINS_6half_tEffN4cute5tupleIJNS7_1CILi128EEENS9_ILi64EEENS9_ILi48EEEEEENS8_IJiNS9_ILi1EEENS8_IJiiEEEEEESG_SG_NS4_13DefaultFusionEJEEENS4_15FmhaFwdEpilogueIS6_fNS8_IJSB_SC_SB_EEEEENS2_23IndividualTileSchedulerEJEEEEEvNT_6ParamsE)
	.align		4
        /*000c*/ 	.word	index@(__assertfail)
	.align		4
        /*0010*/ 	.word	0x00000000
	.align		4
        /*0014*/ 	.word	0xfffffffe
	.align		4
        /*0018*/ 	.word	0x00000000
	.align		4
        /*001c*/ 	.word	0xfffffffd
	.align		4
        /*0020*/ 	.word	0x00000000
	.align		4
        /*0024*/ 	.word	0xfffffffc


//--------------------- .nv.constant4             --------------------------
	.section	.nv.constant4,"a",@progbits
	.align	8
	.align		8
.nv.constant4:
        /*0000*/ 	.dword	__assertfail
	.align		8
        /*0008*/ 	.dword	__unnamed_1
	.align		8
        /*0010*/ 	.dword	__unnamed_2
	.align		8
        /*0018*/ 	.dword	_ZN39_INTERNAL_94bc1b0a_4_k_cu_7c257773_27864cuda3std3__45__cpo5beginE
	.align		8
        /*0020*/ 	.dword	_ZN39_INTERNAL_94bc1b0a_4_k_cu_7c257773_27864cuda3std3__45__cpo3endE
	.align		8
        /*0028*/ 	.dword	_ZN39_INTERNAL_94bc1b0a_4_k_cu_7c257773_27864cuda3std3__45__cpo6cbeginE
	.align		8
        /*0030*/ 	.dword	_ZN39_INTERNAL_94bc1b0a_4_k_cu_7c257773_27864cuda3std3__45__cpo4cendE
	.align		8
        /*0038*/ 	.dword	_ZN39_INTERNAL_94bc1b0a_4_k_cu_7c257773_27864cuda3std3__441_GLOBAL__N__94bc1b0a_4_k_cu_7c257773_27866ignoreE
	.align		8
        /*0040*/ 	.dword	_ZN39_INTERNAL_94bc1b0a_4_k_cu_7c257773_27864cuda3std3__419piecewise_constructE
	.align		8
        /*0048*/ 	.dword	_ZN39_INTERNAL_94bc1b0a_4_k_cu_7c257773_27864cuda3std3__48in_placeE
	.align		8
        /*0050*/ 	.dword	_ZN39_INTERNAL_94bc1b0a_4_k_cu_7c257773_27864cuda3std6ranges3__45__cpo4swapE
	.align		8
        /*0058*/ 	.dword	_ZN39_INTERNAL_94bc1b0a_4_k_cu_7c257773_27864cuda3std6ranges3__45__cpo9iter_moveE
	.align		8
        /*0060*/ 	.dword	_ZN39_INTERNAL_94bc1b0a_4_k_cu_7c257773_27864cute7productE
	.align		8
        /*0068*/ 	.dword	_ZN39_INTERNAL_94bc1b0a_4_k_cu_7c257773_27864cute1_E
	.align		8
        /*0070*/ 	.dword	$str$24
	.align		8
        /*0078*/ 	.dword	$str$25


//--------------------- .text._ZN7cutlass13device_kernelINS_4fmha6kernel28FmhaKernelTmaWarpSpecializedINS1_10collective30FmhaMainloopTmaWarpSpecializedINS_6half_tEffN4cute5tupleIJNS7_1CILi128EEENS9_ILi64EEENS9_ILi48EEEEEENS8_IJiNS9_ILi1EEENS8_IJiiEEEEEESG_SG_NS4_13DefaultFusionEJEEENS4_15FmhaFwdEpilogueIS6_fNS8_IJSB_SC_SB_EEEEENS2_23IndividualTileSchedulerEJEEEEEvNT_6ParamsE --------------------------
	.section	.text._ZN7cutlass13device_kernelINS_4fmha6kernel28FmhaKernelTmaWarpSpecializedINS1_10collective30FmhaMainloopTmaWarpSpecializedINS_6half_tEffN4cute5tupleIJNS7_1CILi128EEENS9_ILi64EEENS9_ILi48EEEEEENS8_IJiNS9_ILi1EEENS8_IJiiEEEEEESG_SG_NS4_13DefaultFusionEJEEENS4_15FmhaFwdEpilogueIS6_fNS8_IJSB_SC_SB_EEEEENS2_23IndividualTileSchedulerEJEEEEEvNT_6ParamsE,"ax",@progbits
	.align	128
.text._ZN7cutlass13device_kernelINS_4fmha6kernel28FmhaKernelTmaWarpSpecializedINS1_10collective30FmhaMainloopTmaWarpSpecializedINS_6half_tEffN4cute5tupleIJNS7_1CILi128EEENS9_ILi64EEENS9_ILi48EEEEEENS8_IJiNS9_ILi1EEENS8_IJiiEEEEEESG_SG_NS4_13DefaultFusionEJEEENS4_15FmhaFwdEpilogueIS6_fNS8_IJSB_SC_SB_EEEEENS2_23IndividualTileSchedulerEJEEEEEvNT_6ParamsE:
        .type           _ZN7cutlass13device_kernelINS_4fmha6kernel28FmhaKernelTmaWarpSpecializedINS1_10collective30FmhaMainloopTmaWarpSpecializedINS_6half_tEffN4cute5tupleIJNS7_1CILi128EEENS9_ILi64EEENS9_ILi48EEEEEENS8_IJiNS9_ILi1EEENS8_IJiiEEEEEESG_SG_NS4_13DefaultFusionEJEEENS4_15FmhaFwdEpilogueIS6_fNS8_IJSB_SC_SB_EEEEENS2_23IndividualTileSchedulerEJEEEEEvNT_6ParamsE,@function
        .size           _ZN7cutlass13device_kernelINS_4fmha6kernel28FmhaKernelTmaWarpSpecializedINS1_10collective30FmhaMainloopTmaWarpSpecializedINS_6half_tEffN4cute5tupleIJNS7_1CILi128EEENS9_ILi64EEENS9_ILi48EEEEEENS8_IJiNS9_ILi1EEENS8_IJiiEEEEEESG_SG_NS4_13DefaultFusionEJEEENS4_15FmhaFwdEpilogueIS6_fNS8_IJSB_SC_SB_EEEEENS2_23IndividualTileSchedulerEJEEEEEvNT_6ParamsE,(.L_x_108 - _ZN7cutlass13device_kernelINS_4fmha6kernel28FmhaKernelTmaWarpSpecializedINS1_10collective30FmhaMainloopTmaWarpSpecializedINS_6half_tEffN4cute5tupleIJNS7_1CILi128EEENS9_ILi64EEENS9_ILi48EEEEEENS8_IJiNS9_ILi1EEENS8_IJiiEEEEEESG_SG_NS4_13DefaultFusionEJEEENS4_15FmhaFwdEpilogueIS6_fNS8_IJSB_SC_SB_EEEEENS2_23IndividualTileSchedulerEJEEEEEvNT_6ParamsE)
        .other          _ZN7cutlass13device_kernelINS_4fmha6kernel28FmhaKernelTmaWarpSpecializedINS1_10collective30FmhaMainloopTmaWarpSpecializedINS_6half_tEffN4cute5tupleIJNS7_1CILi128EEENS9_ILi64EEENS9_ILi48EEEEEENS8_IJiNS9_ILi1EEENS8_IJiiEEEEEESG_SG_NS4_13DefaultFusionEJEEENS4_15FmhaFwdEpilogueIS6_fNS8_IJSB_SC_SB_EEEEENS2_23IndividualTileSchedulerEJEEEEEvNT_6ParamsE,@"STO_CUDA_ENTRY STV_DEFAULT"
_ZN7cutlass13device_kernelINS_4fmha6kernel28FmhaKernelTmaWarpSpecializedINS1_10collective30FmhaMainloopTmaWarpSpecializedINS_6half_tEffN4cute5tupleIJNS7_1CILi128EEENS9_ILi64EEENS9_ILi48EEEEEENS8_IJiNS9_ILi1EEENS8_IJiiEEEEEESG_SG_NS4_13DefaultFusionEJEEENS4_15FmhaFwdEpilogueIS6_fNS8_IJSB_SC_SB_EEEEENS2_23IndividualTileSchedulerEJEEEEEvNT_6ParamsE:
[----:B------:R-:W1:Y:S01]  /*0000*/  LDC R1, c[0x0][0x28] ;  /* 0x00000a00ff017b82 */ /* 0x000e620000000800 */
[----:B------:R-:W2:Y:S01]  /*0010*/  S2R R6, SR_TID.X ;  /* 0x0000000000067919 */ /* 0x000ea20000002100 */
[----:B------:R-:W-:Y:S01]  /*0020*/  ELECT P1, URZ, PT ;  /* 0x00000000003f782f */ /* 0x000fe20003820000 */
[----:B------:R-:W-:Y:S01]  /*0030*/  BSSY B0, `(.L_x_0) ;  /* 0x0000017000007945 */ /* 0x000fe20003800000 */
[----:B--2---:R-:W-:-:S05]  /*0040*/  SHF.R.U32.HI R0, RZ, 0x5, R6 ;  /* 0x00000005ff007819 */ /* 0x004fca0000011606 */
[----:B------:R-:W2:Y:S02]  /*0050*/  SHFL.IDX PT, R2, R0, RZ, 0x1f ;  /* 0x00001fff00027589 */ /* 0x000ea400000e0000 */
[----:B--2---:R-:W-:Y:S02]  /*0060*/  R2UR UR4, R2 ;  /* 0x00000000020472ca */ /* 0x004fe400000e0000 */
[----:B------:R-:W-:-:S06]  /*0070*/  SHF.R.U32.HI R2, RZ, 0x7, R6 ;  /* 0x00000007ff027819 */ /* 0x000fcc0000011606 */
[----:B------:R-:W2:Y:S05]  /*0080*/  SHFL.IDX PT, R2, R2, RZ, 0x1f ;  /* 0x00001fff02027589 */ /* 0x000eaa00000e0000 */
[----:B------:R-:W-:Y:S02]  /*0090*/  USHF.R.S32.HI UR5, URZ, 0x1f, UR4 ;  /* 0x0000001f3f057899 */ /* 0x000fe40008011404 */
[----:B------:R-:W-:Y:S02]  /*00a0*/  ISETP.NE.OR P0, PT, RZ, UR4, !P1 ;  /* 0x00000004ff007c0c */ /* 0x000fe4000cf05670 */
[----:B------:R-:W-:-:S04]  /*00b0*/  ULEA.HI UR5, UR5, UR4, URZ, 0x2 ;  /* 0x0000000405057291 */ /* 0x000fc8000f8f103f */
[----:B------:R-:W-:-:S04]  /*00c0*/  ULOP3.LUT UR5, UR5, 0xfffffffc, URZ, 0xc0, !UPT ;  /* 0xfffffffc05057892 */ /* 0x000fc8000f8ec03f */
[----:B------:R-:W-:-:S03]  /*00d0*/  UIADD3 UR5, UR4, -UR5, URZ ;  /* 0x8000000504057290 */ /* 0x000fc6000fffe03f */
[----:B-1----:R-:W-:Y:S09]  /*00e0*/  @P0 BRA `(.L_x_1) ;  /* 0x00000000002c0947 */ /* 0x002ff20003800000 */
[----:B------:R-:W-:Y:S02]  /*00f0*/  ULDC.64 UR6, c[0x0][0x198] ;  /* 0x0000660000067ab9 */ /* 0x000fe40000000a00 */
[----:B------:R-:W-:Y:S02]  /*0100*/  UIADD3 UR8, UP0, UR6, 0xf0, URZ ;  /* 0x000000f006087890 */ /* 0x000fe4000ff1e03f */
[----:B------:R-:W-:Y:S02]  /*0110*/  UIADD3 UR10, UP1, UR6, 0x1f0, URZ ;  /* 0x000001f0060a7890 */ /* 0x000fe4000ff3e03f */
[----:B------:R-:W-:Y:S02]  /*0120*/  UIADD3 UR6, UP2, UR6, 0x2f0, URZ ;  /* 0x000002f006067890 */ /* 0x000fe4000ff5e03f */
[----:B------:R-:W-:Y:S02]  /*0130*/  UIADD3.X UR9, URZ, UR7, URZ, UP0, !UPT ;  /* 0x000000073f097290 */ /* 0x000fe400087fe43f */
[----:B------:R-:W-:-:S02]  /*0140*/  UIADD3.X UR11, URZ, UR7, URZ, UP1, !UPT ;  /* 0x000000073f0b7290 */ /* 0x000fc40008ffe43f */
[----:B------:R-:W-:-:S05]  /*0150*/  UIADD3.X UR7, URZ, UR7, URZ, UP2, !UPT ;  /* 0x000000073f077290 */ /* 0x000fca00097fe43f */
[----:B------:R1:W-:Y:S02]  /*0160*/  UTMACCTL.PF [UR8] ;  /* 0x00000000080079b9 */ /* 0x0003e40008040000 */
[----:B------:R1:W-:Y:S02]  /*0170*/  UTMACCTL.PF [UR10] ;  /* 0x000000000a0079b9 */ /* 0x0003e40008040000 */
[----:B------:R1:W-:Y:S02]  /*0180*/  UTMACCTL.PF [UR6] ;  /* 0x00000000060079b9 */ /* 0x0003e40008040000 */
[----:B-1----:R-:W-:Y:S01]  /*0190*/  NOP ;  /* 0x0000000000007918 */ /* 0x002fe20000000000 */
.L_x_1:
[----:B------:R-:W-:Y:S05]  /*01a0*/  BSYNC B0 ;  /* 0x0000000000007941 */ /* 0x000fea0003800000 */
.L_x_0:
[----:B------:R-:W1:Y:S01]  /*01b0*/  SHFL.IDX PT, R3, R0, RZ, 0x1f ;  /* 0x00001fff00037589 */ /* 0x000e6200000e0000 */
[----:B--2---:R-:W-:Y:S01]  /*01c0*/  R2UR UR37, R2 ;  /* 0x00000000022572ca */ /* 0x004fe200000e0000 */
[----:B------:R-:W-:-:S12]  /*01d0*/  UISETP.NE.AND UP0, UPT, UR5, 0x1, UPT ;  /* 0x000000010500788c */ /* 0x000fd8000bf05270 */
[----:B------:R-:W-:Y:S02]  /*01e0*/  UIADD3 UR10, UR37, -0x1, URZ ;  /* 0xffffffff250a7890 */ /* 0x000fe4000fffe03f */
[----:B------:R-:W-:Y:S02]  /*01f0*/  UISETP.EQ.AND UP2, UPT, UR37, URZ, !UP0 ;  /* 0x0000003f2500728c */ /* 0x000fe4000c742270 */
[----:B------:R-:W-:Y:S02]  /*0200*/  UISETP.GE.U32.AND UP1, UPT, UR10, 0x4, UPT ;  /* 0x000000040a00788c */ /* 0x000fe4000bf26070 */
[----:B------:R-:W-:Y:S01]  /*0210*/  USEL UR4, URZ, 0x1, !UP2 ;  /* 0x000000013f047887 */ /* 0x000fe2000d000000 */
[----:B-1----:R-:W-:-:S03]  /*0220*/  ISETP.NE.AND P0, PT, R3, RZ, PT ;  /* 0x000000ff0300720c */ /* 0x002fc60003f05270 */
[----:B------:R-:W-:-:S10]  /*0230*/  USEL UR4, UR4, 0x2, UP1 ;  /* 0x0000000204047887 */ /* 0x000fd40008800000 */
[----:B------:R-:W-:Y:S05]  /*0240*/  @P0 BRA `(.L_x_2) ;  /* 0x0000000000480947 */ /* 0x000fea0003800000 */
[----:B------:R-:W1:Y:S01]  /*0250*/  S2UR UR11, SR_CgaCtaId ;  /* 0x00000000000b79c3 */ /* 0x000e620000008800 */
[----:B------:R-:W-:Y:S01]  /*0260*/  UMOV UR6, 0x400 ;  /* 0x0000040000067882 */ /* 0x000fe20000000000 */
[----:B------:R-:W-:Y:S01]  /*0270*/  UMOV UR7, 0x1 ;  /* 0x0000000100077882 */ /* 0x000fe20000000000 */
[----:B------:R-:W-:Y:S01]  /*0280*/  UMOV UR8, 0x80 ;  /* 0x0000008000087882 */ /* 0x000fe20000000000 */
[----:B------:R-:W-:Y:S01]  /*0290*/  ELECT P0, URZ, PT ;  /* 0x00000000003f782f */ /* 0x000fe20003800000 */
[----:B------:R-:W-:-:S04]  /*02a0*/  UIADD3 UR8, -UR8, 0x100000, URZ ;  /* 0x0010000008087890 */ /* 0x000fc8000fffe13f */
[----:B------:R-:W-:Y:S02]  /*02b0*/  USHF.L.U32 UR9, UR8, 0xb, URZ ;  /* 0x0000000b08097899 */ /* 0x000fe4000800063f */
[----:B------:R-:W-:Y:S02]  /*02c0*/  USHF.L.U32 UR8, UR8, 0x1, URZ ;  /* 0x0000000108087899 */ /* 0x000fe4000800063f */
[----:B-1----:R-:W-:Y:S02]  /*02d0*/  ULEA UR11, UR11, UR6, 0x18 ;  /* 0x000000060b0b7291 */ /* 0x002fe4000f8ec03f */
[----:B------:R-:W-:-:S04]  /*02e0*/  UIADD3 UR6, -UR7, 0x100000, URZ ;  /* 0x0010000007067890 */ /* 0x000fc8000fffe13f */
[----:B------:R-:W-:Y:S02]  /*02f0*/  USHF.L.U32 UR7, UR6, 0xb, URZ ;  /* 0x0000000b06077899 */ /* 0x000fe4000800063f */
[----:B------:R-:W-:Y:S01]  /*0300*/  USHF.L.U32 UR6, UR6, 0x1, URZ ;  /* 0x0000000106067899 */ /* 0x000fe2000800063f */
[----:B------:R-:W1:Y:S11]  /*0310*/  FENCE.VIEW.ASYNC.S ;  /* 0x00000000000073c6 */ /* 0x000e760000000000 */
[----:B-1----:R1:W2:Y:S01]  /*0320*/  SYNCS.EXCH.64 URZ, [UR11+0xa850], UR6 ;  /* 0x00a850060b3f75b2 */ /* 0x0022a20008000100 */
[----:B------:R1:W3:Y:S01]  /*0330*/  SYNCS.EXCH.64 URZ, [UR11+0xa860], UR8 ;  /* 0x00a860080b3f75b2 */ /* 0x0002e20008000100 */
[----:B------:R1:W4:Y:S01]  /*0340*/  SYNCS.EXCH.64 URZ, [UR11+0xa858], UR6 ;  /* 0x00a858060b3f75b2 */ /* 0x0003220008000100 */
[----:B------:R1:W1:Y:S01]  /*0350*/  SYNCS.EXCH.64 URZ, [UR11+0xa868], UR8 ;  /* 0x00a868080b3f75b2 */ /* 0x0002620008000100 */
[----:B------:R-:W-:Y:S01]  /*0360*/  NOP ;  /* 0x0000000000007918 */ /* 0x000fe20000000000 */
.L_x_2:
[----:B------:R-:W5:Y:S01]  /*0370*/  SHFL.IDX PT, R2, R0, RZ, 0x1f ;  /* 0x00001fff00027589 */ /* 0x000f6200000e0000 */
[----:B------:R-:W-:Y:S01]  /*0380*/  NOP ;  /* 0x0000000000007918 */ /* 0x000fe20000000000 */
[----:B-----5:R-:W-:-:S13]  /*0390*/  ISETP.NE.AND P0, PT, R2, RZ, PT ;  /* 0x000000ff0200720c */ /* 0x020fda0003f05270 */
[----:B------:R-:W-:Y:S05]  /*03a0*/  @P0 BRA `(.L_x_3) ;  /* 0x0000000000600947 */ /* 0x000fea0003800000 */
[----:B-1----:R-:W1:Y:S01]  /*03b0*/  S2UR UR7, SR_CgaCtaId ;  /* 0x00000000000779c3 */ /* 0x002e620000008800 */
[----:B------:R-:W-:Y:S01]  /*03c0*/  UMOV UR6, 0x400 ;  /* 0x0000040000067882 */ /* 0x000fe20000000000 */
[----:B------:R-:W-:Y:S01]  /*03d0*/  UMOV UR8, 0x1 ;  /* 0x0000000100087882 */ /* 0x000fe20000000000 */
[----:B------:R-:W-:Y:S01]  /*03e0*/  UMOV UR12, 0x100 ;  /* 0x00000100000c7882 */ /* 0x000fe20000000000 */
[----:B------:R-:W-:-:S04]  /*03f0*/  UIADD3 UR8, -UR8, 0x100000, URZ ;  /* 0x0010000008087890 */ /* 0x000fc8000fffe13f */
[----:B------:R-:W-:Y:S02]  /*0400*/  USHF.L.U32 UR9, UR8, 0xb, URZ ;  /* 0x0000000b08097899 */ /* 0x000fe4000800063f */
[----:B------:R-:W-:Y:S01]  /*0410*/  USHF.L.U32 UR8, UR8, 0x1, URZ ;  /* 0x0000000108087899 */ /* 0x000fe2000800063f */
[----:B------:R-:W-:Y:S01]  /*0420*/  ELECT P0, URZ, PT ;  /* 0x00000000003f782f */ /* 0x000fe20003800000 */
[----:B-1----:R-:W-:Y:S02]  /*0430*/  ULEA UR11, UR7, UR6, 0x18 ;  /* 0x00000006070b7291 */ /* 0x002fe4000f8ec03f */
[----:B------:R-:W-:-:S04]  /*0440*/  UIADD3 UR6, -UR12, 0x100000, URZ ;  /* 0x001000000c067890 */ /* 0x000fc8000fffe13f */
[----:B------:R-:W-:Y:S02]  /*0450*/  USHF.L.U32 UR7, UR6, 0xb, URZ ;  /* 0x0000000b06077899 */ /* 0x000fe4000800063f */
[----:B------:R-:W-:Y:S01]  /*0460*/  USHF.L.U32 UR6, UR6, 0x1, URZ ;  /* 0x0000000106067899 */ /* 0x000fe2000800063f */
[----:B------:R-:W1:Y:S03]  /*0470*/  FENCE.VIEW.ASYNC.S ;  /* 0x00000000000073c6 */ /* 0x000e660000000000 */
[----:B-1----:R1:W1:Y:S08]  /*0480*/  SYNCS.EXCH.64 URZ, [UR11+0xa800], UR8 ;  /* 0x00a800080b3f75b2 */ /* 0x0022700008000100 */
[----:B------:R1:W1:Y:S01]  /*0490*/  SYNCS.EXCH.64 URZ, [UR11+0xa828], UR6 ;  /* 0x00a828060b3f75b2 */ /* 0x0002620008000100 */
        /* <DEDUP_REMOVED lines=8> */
[----:B------:R-:W-:Y:S01]  /*0520*/  NOP ;  /* 0x0000000000007918 */ /* 0x000fe20000000000 */
.L_x_3:
        /* <DEDUP_REMOVED lines=21> */
[----:B------:R-:W-:Y:S01]  /*0680*/  NOP ;  /* 0x0000000000007918 */ /* 0x000fe20000000000 */
.L_x_4:
[----:B------:R-:W5:Y:S01]  /*0690*/  SHFL.IDX PT, R2, R0, RZ, 0x1f ;  /* 0x00001fff00027589 */ /* 0x000f6200000e0000 */
[----:B------:R-:W-:Y:S01]  /*06a0*/  ELECT P0, URZ, PT ;  /* 0x00000000003f782f */ /* 0x000fe20003800000 */
[----:B------:R-:W-:Y:S01]  /*06b0*/  NOP ;  /* 0x0000000000007918 */ /* 0x000fe20000000000 */
[----:B-1----:R-:W-:Y:S02]  /*06c0*/  UMOV UR6, 0x80 ;  /* 0x0000008000067882 */ /* 0x002fe40000000000 */
[C---:B-----5:R-:W-:Y:S02]  /*06d0*/  ISETP.NE.OR P0, PT, R2.reuse, RZ, !P0 ;  /* 0x000000ff0200720c */ /* 0x060fe40004705670 */
[----:B------:R-:W-:-:S11]  /*06e0*/  ISETP.NE.AND P2, PT, R2, RZ, PT ;  /* 0x000000ff0200720c */ /* 0x000fd60003f45270 */
[----:B------:R-:W-:Y:S01]  /*06f0*/  VOTEU.ALL UP2, P0 ;  /* 0x00000000003f7886 */ /* 0x000fe20000040000 */
[----:B------:R-:W-:Y:S01]  /*0700*/  VOTEU.ALL UP3, P0 ;  /* 0x00000000003f7886 */ /* 0x000fe20000060000 */
[----:B------:R-:W-:Y:S01]  /*0710*/  VOTEU.ALL UP4, P0 ;  /* 0x00000000003f7886 */ /* 0x000fe20000080000 */
[----:B------:R-:W-:Y:S02]  /*0720*/  VOTEU.ALL UP5, P0 ;  /* 0x00000000003f7886 */ /* 0x000fe400000a0000 */
[----:B------:R-:W1:Y:S01]  /*0730*/  @!UP2 S2UR UR9, SR_CgaCtaId ;  /* 0x000000000009a9c3 */ /* 0x000e620000008800 */
[----:B------:R-:W-:Y:S01]  /*0740*/  @!UP2 UMOV UR8, 0x400 ;  /* 0x000004000008a882 */ /* 0x000fe20000000000 */
[----:B------:R-:W-:-:S04]  /*0750*/  @!UP2 UIADD3 UR6, -UR6, 0x100000, URZ ;  /* 0x001000000606a890 */ /* 0x000fc8000fffe13f */
[----:B------:R-:W-:Y:S02]  /*0760*/  @!UP2 USHF.L.U32 UR7, UR6, 0xb, URZ ;  /* 0x0000000b0607a899 */ /* 0x000fe4000800063f */
[----:B------:R-:W-:Y:S02]  /*0770*/  @!UP2 USHF.L.U32 UR6, UR6, 0x1, URZ ;  /* 0x000000010606a899 */ /* 0x000fe4000800063f */
[----:B-1----:R-:W-:Y:S01]  /*0780*/  @!UP2 ULEA UR8, UR9, UR8, 0x18 ;  /* 0x000000080908a291 */ /* 0x002fe2000f8ec03f */
[----:B------:R-:W-:Y:S01]  /*0790*/  VOTEU.ALL UP2, P0 ;  /* 0x00000000003f7886 */ /* 0x000fe20000040000 */
[----:B------:R-:W1:Y:S10]  /*07a0*/  FENCE.VIEW.ASYNC.S ;  /* 0x00000000000073c6 */ /* 0x000e740000000000 */
[----:B-1----:R1:W1:Y:S01]  /*07b0*/  @!UP2 SYNCS.EXCH.64 URZ, [UR8+0xa890], UR6 ;  /* 0x00a89006083fa5b2 */ /* 0x0022620008000100 */
[----:B------:R1:W1:Y:S01]  /*07c0*/  @!UP3 SYNCS.EXCH.64 URZ, [UR8+0xa898], UR6 ;  /* 0x00a89806083fb5b2 */ /* 0x0002620008000100 */
[----:B------:R1:W1:Y:S01]  /*07d0*/  @!UP4 SYNCS.EXCH.64 URZ, [UR8+0xa8a0], UR6 ;  /* 0x00a8a006083fc5b2 */ /* 0x0002620008000100 */
[----:B------:R1:W1:Y:S01]  /*07e0*/  @!UP5 SYNCS.EXCH.64 URZ, [UR8+0xa8a8], UR6 ;  /* 0x00a8a806083fd5b2 */ /* 0x0002620008000100 */
[----:B------:R-:W-:Y:S01]  /*07f0*/  NOP ;  /* 0x0000000000007918 */ /* 0x000fe20000000000 */
[----:B------:R-:W-:Y:S05]  /*0800*/  @P2 BRA `(.L_x_5) ;  /* 0x0000000000502947 */ /* 0x000fea0003800000 */
[----:B-1----:R-:W1:Y:S01]  /*0810*/  S2UR UR7, SR_CgaCtaId ;  /* 0x00000000000779c3 */ /* 0x002e620000008800 */
[----:B------:R-:W-:Y:S01]  /*0820*/  UMOV UR6, 0x400 ;  /* 0x0000040000067882 */ /* 0x000fe20000000000 */
[----:B------:R-:W-:Y:S01]  /*0830*/  UMOV UR8, 0x20 ;  /* 0x0000002000087882 */ /* 0x000fe20000000000 */
[----:B------:R-:W-:Y:S01]  /*0840*/  UMOV UR9, 0x80 ;  /* 0x0000008000097882 */ /* 0x000fe20000000000 */
[----:B------:R-:W-:Y:S01]  /*0850*/  ELECT P0, URZ, PT ;  /* 0x00000000003f782f */ /* 0x000fe20003800000 */
[----:B-1----:R-:W-:Y:S02]  /*0860*/  ULEA UR11, UR7, UR6, 0x18 ;  /* 0x00000006070b7291 */ /* 0x002fe4000f8ec03f */
[----:B------:R-:W-:-:S04]  /*0870*/  UIADD3 UR6, -UR8, 0x100000, URZ ;  /* 0x0010000008067890 */ /* 0x000fc8000fffe13f */
[----:B------:R-:W-:Y:S02]  /*0880*/  USHF.L.U32 UR7, UR6, 0xb, URZ ;  /* 0x0000000b06077899 */ /* 0x000fe4000800063f */
[----:B------:R-:W-:Y:S02]  /*0890*/  USHF.L.U32 UR6, UR6, 0x1, URZ ;  /* 0x0000000106067899 */ /* 0x000fe4000800063f */
        /* <DEDUP_REMOVED lines=10> */
[----:B------:R-:W-:Y:S01]  /*0940*/  NOP ;  /* 0x0000000000007918 */ /* 0x000fe20000000000 */
.L_x_5:
[----:B------:R-:W-:Y:S01]  /*0950*/  ISETP.NE.AND P0, PT, RZ, UR37, PT ;  /* 0x00000025ff007c0c */ /* 0x000fe2000bf05270 */
[----:B------:R-:W-:Y:S01]  /*0960*/  NOP ;  /* 0x0000000000007918 */ /* 0x000fe20000000000 */
[----:B------:R-:W-:Y:S01]  /*0970*/  MOV R0, UR5 ;  /* 0x0000000500007c02 */ /* 0x000fe20008000f00 */
[----:B-1234-:R-:W-:Y:S03]  /*0980*/  BAR.SYNC.DEFER_BLOCKING 0x0 ;  /* 0x0000000000007b1d */ /* 0x01efe60000010000 */
[----:B------:R-:W-:-:S07]  /*0990*/  ISETP.EQ.AND P2, PT, R0, 0x1, P1 ;  /* 0x000000010000780c */ /* 0x000fce0000f42270 */
[----:B------:R-:W-:Y:S06]  /*09a0*/  @!P0 BRA `(.L_x_6) ;  /* 0x0000004800748947 */ /* 0x000fec0003800000 */
[----:B------:R-:W-:-:S06]  /*09b0*/  UISETP.GT.U32.AND UP2, UPT, UR10, 0x3, UPT ;  /* 0x000000030a00788c */ /* 0x000fcc000bf44070 */
[----:B------:R-:W-:-:S13]  /*09c0*/  PLOP3.LUT P0, PT, PT, PT, UP2, 0x80, 0x0 ;  /* 0x000000000000781c */ /* 0x000fda0003f0f028 */
[----:B------:R-:W-:Y:S05]  /*09d0*/  @P0 EXIT ;  /* 0x000000000000094d */ /* 0x000fea0003800000 */
.L_x_7:
[----:B------:R-:W-:-:S08]  /*09e0*/  NOP ;  /* 0x0000000000007918 */ /* 0x000fd00000000000 */
[----:B------:R-:W1:Y:S02]  /*09f0*/  USETMAXREG.TRY_ALLOC.CTAPOOL UP2, 0xf0 ;  /* 0x000000f0000079c8 */ /* 0x000e640008040600 */
[----:B-1----:R-:W-:-:S13]  /*0a00*/  PLOP3.LUT P0, PT, PT, PT, UP2, 0x80, 0x0 ;  /* 0x000000000000781c */ /* 0x002fda0003f0f028 */
[----:B------:R-:W-:Y:S05]  /*0a10*/  @!P0 BRA `(.L_x_7) ;  /* 0xfffffffc00f08947 */ /* 0x000fea000383ffff */
[----:B------:R-:W-:Y:S01]  /*0a20*/  UISETP.NE.AND UP2, UPT, UR37, 0x1, UPT ;  /* 0x000000012500788c */ /* 0x000fe2000bf45270 */
[----:B------:R-:W1:Y:S01]  /*0a30*/  S2UR UR42, SR_CTAID.X ;  /* 0x00000000002a79c3 */ /* 0x000e620000002500 */
[----:B------:R-:W-:Y:S01]  /*0a40*/  UMOV UR5, URZ ;  /* 0x0000003f00057c82 */ /* 0x000fe20008000000 */
[----:B------:R-:W-:-:S03]  /*0a50*/  UMOV UR6, URZ ;  /* 0x0000003f00067c82 */ /* 0x000fc60008000000 */
[----:B------:R-:W-:-:S13]  /*0a60*/  PLOP3.LUT P0, PT, PT, PT, UP2, 0x80, 0x0 ;  /* 0x000000000000781c */ /* 0x000fda0003f0f028 */
[----:B------:R-:W-:Y:S05]  /*0a70*/  @!P0 BRA `(.L_x_8) ;  /* 0x00000000003c8947 */ /* 0x000fea0003800000 */
[----:B------:R-:W-:Y:S01]  /*0a80*/  UISETP.NE.AND UP2, UPT, UR37, 0x2, UPT ;  /* 0x000000022500788c */ /* 0x000fe2000bf45270 */
[----:B------:R-:W-:-:S05]  /*0a90*/  UMOV UR6, 0x1 ;  /* 0x0000000100067882 */ /* 0x000fca0000000000 */
[----:B------:R-:W-:-:S13]  /*0aa0*/  PLOP3.LUT P1, PT, PT, PT, UP2, 0x80, 0x0 ;  /* 0x000000000000781c */ /* 0x000fda0003f2f028 */
[----:B------:R-:W-:Y:S05]  /*0ab0*/  @!P1 BRA `(.L_x_8) ;  /* 0x00000000002c9947 */ /* 0x000fea0003800000 */
[----:B------:R-:W-:-:S06]  /*0ac0*/  UISETP.NE.AND UP2, UPT, UR37, 0x3, UPT ;  /* 0x000000032500788c */ /* 0x000fcc000bf45270 */
[----:B------:R-:W-:-:S13]  /*0ad0*/  PLOP3.LUT P1, PT, PT, PT, UP2, 0x80, 0x0 ;  /* 0x000000000000781c */ /* 0x000fda0003f2f028 */
[----:B------:R-:W-:Y:S05]  /*0ae0*/  @!P1 BRA `(.L_x_9) ;  /* 0x0000000000189947 */ /* 0x000fea0003800000 */
[----:B------:R-:W-:-:S11]  /*0af0*/  UISETP.NE.AND UP2, UPT, UR37, 0x4, UPT ;  /* 0x000000042500788c */ /* 0x000fd6000bf45270 */
[----:B------:R-:W-:Y:S01]  /*0b00*/  @!UP2 UMOV UR5, 0x1 ;  /* 0x000000010005a882 */ /* 0x000fe20000000000 */
[----:B------:R-:W-:Y:S01]  /*0b10*/  @!UP2 UMOV UR6, 0x1 ;  /* 0x000000010006a882 */ /* 0x000fe20000000000 */
[----:B------:R-:W-:Y:S01]  /*0b20*/  @UP2 UMOV UR5, URZ ;  /* 0x0000003f00052c82 */ /* 0x000fe20008000000 */
[----:B------:R-:W-:Y:S01]  /*0b30*/  @UP2 UMOV UR6, URZ ;  /* 0x0000003f00062c82 */ /* 0x000fe20008000000 */
[----:B------:R-:W-:Y:S05]  /*0b40*/  BRA `(.L_x_8) ;  /* 0x0000000000087947 */ /* 0x000fea0003800000 */
.L_x_9:
[----:B------:R-:W-:Y:S01]  /*0b50*/  UMOV UR5, 0x1 ;  /* 0x0000000100057882 */ /* 0x000fe20000000000 */
[----:B------:R-:W-:-:S05]  /*0b60*/  UMOV UR6, URZ ;  /* 0x0000003f00067c82 */ /* 0x000fca0008000000 */
.L_x_8:
[----:B------:R-:W-:Y:S05]  /*0b70*/  @!P0 BRA `(.L_x_10) ;  /* 0x00000000003c8947 */ /* 0x000fea0003800000 */
[----:B------:R-:W-:-:S06]  /*0b80*/  UISETP.NE.AND UP2, UPT, UR37, 0x2, UPT ;  /* 0x000000022500788c */ /* 0x000fcc000bf45270 */
[----:B------:R-:W-:-:S13]  /*0b90*/  PLOP3.LUT P0, PT, PT, PT, UP2, 0x80, 0x0 ;  /* 0x000000000000781c */ /* 0x000fda0003f0f028 */
[----:B------:R-:W-:Y:S05]  /*0ba0*/  @!P0 BRA `(.L_x_11) ;  /* 0x0000000000288947 */ /* 0x000fea0003800000 */
[----:B------:R-:W-:-:S06]  /*0bb0*/  UISETP.NE.AND UP2, UPT, UR37, 0x3, UPT ;  /* 0x000000032500788c */ /* 0x000fcc000bf45270 */
[----:B------:R-:W-:-:S13]  /*0bc0*/  PLOP3.LUT P0, PT, PT, PT, UP2, 0x80, 0x0 ;  /* 0x000000000000781c */ /* 0x000fda0003f0f028 */
[----:B------:R-:W-:Y:S05]  /*0bd0*/  @!P0 BRA `(.L_x_12) ;  /* 0x0000000000148947 */ /* 0x000fea0003800000 */
[----:B------:R-:W-:-:S06]  /*0be0*/  UISETP.NE.AND UP2, UPT, UR37, 0x4, UPT ;  /* 0x000000042500788c */ /* 0x000fcc000bf45270 */
[----:B------:R-:W-:-:S13]  /*0bf0*/  PLOP3.LUT P0, PT, PT, PT, UP2, 0x80, 0x0 ;  /* 0x000000000000781c */ /* 0x000fda0003f0f028 */
[----:B------:R-:W-:Y:S05]  /*0c00*/  @P0 BRA `(.L_x_13) ;  /* 0x00000000001c0947 */ /* 0x000fea0003800000 */
[----:B-1----:R-:W-:Y:S01]  /*0c10*/  ULEA UR42, UR42, 0x3, 0x1 ;  /* 0x000000032a2a7891 */ /* 0x002fe2000f8e083f */
[----:B------:R-:W-:Y:S11]  /*0c20*/  BRA `(.L_x_13) ;  /* 0x0000000000147947 */ /* 0x000ff60003800000 */
.L_x_12:
[----:B-1----:R-:W-:Y:S01]  /*0c30*/  ULEA UR42, UR42, 0x2, 0x1 ;  /* 0x000000022a2a7891 */ /* 0x002fe2000f8e083f */
[----:B------:R-:W-:Y:S11]  /*0c40*/  BRA `(.L_x_13) ;  /* 0x00000000000c7947 */ /* 0x000ff60003800000 */
.L_x_11:
[----:B-1----:R-:W-:Y:S01]  /*0c50*/  ULEA UR42, UR42, 0x1, 0x1 ;  /* 0x000000012a2a7891 */ /* 0x002fe2000f8e083f */
[----:B------:R-:W-:Y:S11]  /*0c60*/  BRA `(.L_x_13) ;  /* 0x0000000000047947 */ /* 0x000ff60003800000 */
.L_x_10:
[----:B-1----:R-:W-:-:S12]  /*0c70*/  USHF.L.U32 UR42, UR42, 0x1, URZ ;  /* 0x000000012a2a7899 */ /* 0x002fd8000800063f */
.L_x_13:
[----:B------:R-:W-:-:S04]  /*0c80*/  ULOP3.LUT UR4, UR4, 0x1, URZ, 0xfc, !UPT ;  /* 0x0000000104047892 */ /* 0x000fc8000f8efc3f */
[----:B------:R-:W-:-:S06]  /*0c90*/  UISETP.NE.AND UP2, UPT, UR4, 0x3, UPT ;  /* 0x000000030400788c */ /* 0x000fcc000bf45270 */
[----:B------:R-:W-:-:S13]  /*0ca0*/  PLOP3.LUT P0, PT, PT, PT, UP2, 0x80, 0x0 ;  /* 0x000000000000781c */ /* 0x000fda0003f0f028 */
[----:B------:R-:W-:Y:S05]  /*0cb0*/  @!P0 BRA `(.L_x_14) ;  /* 0x0000000000048947 */ /* 0x000fea0003800000 */
[----:B-1----:R-:W-:Y:S01]  /*0cc0*/  BPT.TRAP 0x1 ;  /* 0x000000040000795c */ /* 0x002fe20000300000 */
.L_x_14:
[----:B------:R-:W2:Y:S01]  /*0cd0*/  S2UR UR4, SR_CgaCtaId ;  /* 0x00000000000479c3 */ /* 0x000ea20000008800 */
[----:B------:R-:W-:Y:S01]  /*0ce0*/  UMOV UR36, 0x400 ;  /* 0x0000040000247882 */ /* 0x000fe20000000000 */
[----:B------:R-:W-:-:S05]  /*0cf0*/  IMAD.U32 R0, RZ, RZ, UR5 ;  /* 0x00000005ff007e24 */ /* 0x000fca000f8e00ff */
[----:B------:R-:W-:Y:S01]  /*0d00*/  SHF.L.U32 R0, R0, 0x1f, RZ ;  /* 0x0000001f00007819 */ /* 0x000fe200000006ff */
[----:B--2---:R-:W-:-:S04]  /*0d10*/  ULEA UR36, UR4, UR36, 0x18 ;  /* 0x0000002404247291 */ /* 0x004fc8000f8ec03f */
[----:B------:R-:W-:-:S09]  /*0d20*/  ULEA UR4, UR6, UR36, 0x3 ;  /* 0x0000002406047291 */ /* 0x000fd2000f8e183f */
[----:B------:R-:W2:Y:S02]  /*0d30*/  SYNCS.PHASECHK.TRANS64.TRYWAIT P1, [UR4+0xa850], R0 ;  /* 0x00a85000ff0075a7 */ /* 0x000ea40008020144 */
[----:B--2---:R-:W-:Y:S05]  /*0d40*/  @!P1 BRA `(.L_x_15) ;  /* 0x0000005800e09947 */ /* 0x004fea0003800000 */
.L_x_91:
[----:B------:R-:W-:Y:S05]  /*0d50*/  @!P0 BRA `(.L_x_16) ;  /* 0x0000000000048947 */ /* 0x000fea0003800000 */
[----:B-1----:R-:W-:Y:S01]  /*0d60*/  BPT.TRAP 0x1 ;  /* 0x000000040000795c */ /* 0x002fe20000300000 */
.L_x_16:
[----:B------:R-:W-:Y:S01]  /*0d70*/  SHF.L.U32 R56, RZ, 0x1f, RZ ;  /* 0x0000001fff387819 */ /* 0x000fe200000006ff */
[----:B------:R-:W-:Y:S01]  /*0d80*/  UIADD3 UR19, UR36, 0xa890, URZ ;  /* 0x0000a89024137890 */ /* 0x000fe2000fffe03f */
[----:B------:R-:W-:Y:S02]  /*0d90*/  ISETP.NE.AND P2, PT, RZ, UR10, PT ;  /* 0x0000000aff007c0c */ /* 0x000fe4000bf45270 */
[----:B------:R-:W3:Y:S02]  /*0da0*/  SYNCS.PHASECHK.TRANS64.TRYWAIT P1, [UR36+0xa800], R56 ;  /* 0x00a80038ff0075a7 */ /* 0x000ee40008020164 */
[----:B---3--:R-:W-:Y:S09]  /*0db0*/  @!P1 BRA `(.L_x_17) ;  /* 0x0000005800dc9947 */ /* 0x008ff20003800000 */
.L_x_92:
[----:B------:R-:W-:Y:S01]  /*0dc0*/  ULEA UR10, UR10, UR19, 0x3 ;  /* 0x000000130a0a7291 */ /* 0x000fe2000f8e183f */
[----:B--2---:R-:W-:Y:S01]  /*0dd0*/  SEL R0, RZ, 0x1, P2 ;  /* 0x00000001ff007807 */ /* 0x004fe20001000000 */
[----:B------:R-:W-:-:S03]  /*0de0*/  UIADD3 UR17, UR37, -0x1, URZ ;  /* 0xffffffff25117890 */ /* 0x000fc6000fffe03f */
[----:B------:R-:W-:Y:S01]  /*0df0*/  SHF.L.U32 R0, R0, 0x1f, RZ ;  /* 0x0000001f00007819 */ /* 0x000fe200000006ff */
[----:B------:R-:W-:-:S03]  /*0e00*/  USHF.L.U32 UR17, UR17, 0x3, URZ ;  /* 0x0000000311117899 */ /* 0x000fc6000800063f */
[----:B------:R-:W2:Y:S02]  /*0e10*/  SYNCS.PHASECHK.TRANS64.TRYWAIT P1, [UR10], R0 ;  /* 0x00000000ff0075a7 */ /* 0x000ea4000802014a */
[----:B--2---:R-:W-:Y:S07]  /*0e20*/  @!P1 BRA `(.L_x_18) ;  /* 0x0000005800d89947 */ /* 0x004fee0003800000 */
.L_x_93:
[----:B------:R-:W-:Y:S01]  /*0e30*/  USHF.R.U32.HI UR4, URZ, 0x4, UR36 ;  /* 0x000000043f047899 */ /* 0x000fe20008011624 */
[----:B------:R-:W-:Y:S01]  /*0e40*/  WARPGROUP.ARRIVE ;  /* 0x00000000000079c5 */ /* 0x000fe20000000000 */
[----:B------:R-:W-:Y:S02]  /*0e50*/  UIADD3 UR5, UR36, 0x3000, URZ ;  /* 0x0000300024057890 */ /* 0x000fe4000fffe03f */
[----:B------:R-:W-:Y:S02]  /*0e60*/  ULOP3.LUT UR4, UR4, 0x3fff, URZ, 0xc0, !UPT ;  /* 0x00003fff04047892 */ /* 0x000fe4000f8ec03f */
[----:B------:R-:W-:Y:S02]  /*0e70*/  USHF.R.U32.HI UR5, URZ, 0x4, UR5 ;  /* 0x000000043f057899 */ /* 0x000fe40008011605 */
[----:B------:R-:W-:Y:S02]  /*0e80*/  ULOP3.LUT UR4, UR4, 0x10000, URZ, 0xfc, !UPT ;  /* 0x0001000004047892 */ /* 0x000fe4000f8efc3f */
[----:B------:R-:W-:-:S02]  /*0e90*/  ULOP3.LUT UR16, UR5, 0x3fff, URZ, 0xc0, !UPT ;  /* 0x00003fff05107892 */ /* 0x000fc4000f8ec03f */
[----:B------:R-:W-:Y:S02]  /*0ea0*/  UIMAD UR12, UR6, 0x180, UR4 ;  /* 0x00000180060c78a4 */ /* 0x000fe4000f8e0204 */
[----:B------:R-:W-:Y:S01]  /*0eb0*/  ULOP3.LUT UR18, UR16, 0x10000, URZ, 0xfc, !UPT ;  /* 0x0001000010127892 */ /* 0x000fe2000f8efc3f */
[----:B------:R-:W-:Y:S01]  /*0ec0*/  UMOV UR5, 0xc0000010 ;  /* 0xc000001000057882 */ /* 0x000fe20000000000 */
[----:B------:R-:W-:Y:S01]  /*0ed0*/  UMOV UR7, 0xc0000010 ;  /* 0xc000001000077882 */ /* 0x000fe20000000000 */
[----:B------:R-:W-:Y:S02]  /*0ee0*/  UIADD3 UR8, UR12, 0x80, URZ ;  /* 0x000000800c087890 */ /* 0x000fe4000fffe03f */
[----:B------:R-:W-:Y:S02]  /*0ef0*/  UMOV UR4, UR12 ;  /* 0x0000000c00047c82 */ /* 0x000fe40008000000 */
[----:B------:R-:W-:Y:S01]  /*0f00*/  UMOV UR6, UR18 ;  /* 0x0000001200067c82 */ /* 0x000fe20008000000 */
[----:B------:R-:W-:Y:S01]  /*0f10*/  UIADD3 UR10, UR18, 0x80, URZ ;  /* 0x00000080120a7890 */ /* 0x000fe2000fffe03f */
[----:B------:R-:W-:Y:S01]  /*0f20*/  HGMMA.64x64x16.F32 R24, gdesc[UR4], RZ, !UPT, gsb0 ;  /* 0x00e00000041879f0 */ /* 0x000fe2000c0008ff */
[----:B------:R-:W-:Y:S01]  /*0f30*/  UMOV UR9, 0xc0000010 ;  /* 0xc000001000097882 */ /* 0x000fe20000000000 */
[----:B------:R-:W-:Y:S01]  /*0f40*/  UMOV UR11, 0xc0000010 ;  /* 0xc0000010000b7882 */ /* 0x000fe20000000000 */
[----:B------:R-:W-:-:S02]  /*0f50*/  UIADD3 UR12, UR12, 0x100, URZ ;  /* 0x000001000c0c7890 */ /* 0x000fc4000fffe03f */
[----:B------:R-:W-:Y:S01]  /*0f60*/  UIADD3 UR14, UR18, 0x100, URZ ;  /* 0x00000100120e7890 */ /* 0x000fe2000fffe03f */
[----:B------:R-:W-:Y:S01]  /*0f70*/  UMOV UR13, 0xc0000010 ;  /* 0xc0000010000d7882 */ /* 0x000fe20000000000 */
[----:B------:R-:W-:Y:S01]  /*0f80*/  UMOV UR15, 0xc0000010 ;  /* 0xc0000010000f7882 */ /* 0x000fe20000000000 */
[----:B------:R-:W-:Y:S01]  /*0f90*/  ULDC UR6, c[0x0][0x604] ;  /* 0x0001810000067ab9 */ /* 0x000fe20000000800 */
[----:B------:R-:W-:Y:S02]  /*0fa0*/  WARPGROUP.DEPBAR.LE gsb0, 0x0 ;  /* 0x00008000000079c5 */ /* 0x000fe40000010000 */
[----:B------:R-:W-:-:S06]  /*0fb0*/  WARPGROUP.ARRIVE ;  /* 0x00000000000079c5 */ /* 0x000fcc0000000000 */
[----:B------:R-:W-:Y:S03]  /*0fc0*/  HGMMA.64x64x16.F32 R24, gdesc[UR8], R24, gsb0 ;  /* 0x00e00000081879f0 */ /* 0x000fe60008000818 */
[----:B------:R-:W-:Y:S02]  /*0fd0*/  WARPGROUP.DEPBAR.LE gsb0, 0x0 ;  /* 0x00008000000079c5 */ /* 0x000fe40000010000 */
[----:B------:R-:W-:-:S06]  /*0fe0*/  WARPGROUP.ARRIVE ;  /* 0x00000000000079c5 */ /* 0x000fcc0000000000 */
[----:B------:R-:W-:Y:S03]  /*0ff0*/  HGMMA.64x64x16.F32 R24, gdesc[UR12], R24, gsb0 ;  /* 0x00e000000c1879f0 */ /* 0x000fe60008000818 */
[----:B------:R-:W-:Y:S02]  /*1000*/  WARPGROUP.DEPBAR.LE gsb0, 0x0 ;  /* 0x00008000000079c5 */ /* 0x000fe40000010000 */
[----:B--2---:R-:W-:-:S04]  /*1010*/  FMNMX R3, R24, R25, !PT ;  /* 0x0000001918037209 */ /* 0x004fc80007800000 */
[----:B------:R-:W-:-:S04]  /*1020*/  FMNMX R0, R28, R3, !PT ;  /* 0x000000031c007209 */ /* 0x000fc80007800000 */
        /* <DEDUP_REMOVED lines=12> */
[----:B------:R-:W-:-:S05]  /*10f0*/  FMNMX R2, R53, R0, !PT ;  /* 0x0000000035027209 */ /* 0x000fca0007800000 */
[----:B------:R-:W2:Y:S02]  /*1100*/  SHFL.BFLY PT, R3, R2, 0x1, 0x1f ;  /* 0x0c201f0002037f89 */ /* 0x000ea400000e0000 */
[----:B--2---:R-:W-:Y:S02]  /*1110*/  FMNMX R4, R2, R3, !PT ;  /* 0x0000000302047209 */ /* 0x004fe40007800000 */
[----:B------:R-:W-:-:S03]  /*1120*/  FMNMX R3, R26, R27, !PT ;  /* 0x0000001b1a037209 */ /* 0x000fc60007800000 */
[----:B------:R-:W2:Y:S01]  /*1130*/  SHFL.BFLY PT, R7, R4, 0x2, 0x1f ;  /* 0x0c401f0004077f89 */ /* 0x000ea200000e0000 */
[----:B------:R-:W-:-:S04]  /*1140*/  FMNMX R0, R30, R3, !PT ;  /* 0x000000031e007209 */ /* 0x000fc80007800000 */
[----:B------:R-:W-:-:S04]  /*1150*/  FMNMX R5, R31, R0, !PT ;  /* 0x000000001f057209 */ /* 0x000fc80007800000 */
[----:B------:R-:W-:-:S04]  /*1160*/  FMNMX R0, R34, R5, !PT ;  /* 0x0000000522007209 */ /* 0x000fc80007800000 */
[----:B------:R-:W-:-:S04]  /*1170*/  FMNMX R5, R35, R0, !PT ;  /* 0x0000000023057209 */ /* 0x000fc80007800000 */
[----:B------:R-:W-:-:S04]  /*1180*/  FMNMX R0, R38, R5, !PT ;  /* 0x0000000526007209 */ /* 0x000fc80007800000 */
[----:B------:R-:W-:Y:S02]  /*1190*/  FMNMX R5, R39, R0, !PT ;  /* 0x0000000027057209 */ /* 0x000fe40007800000 */
[----:B--2---:R-:W-:Y:S02]  /*11a0*/  FMNMX R3, R4, R7, !PT ;  /* 0x0000000704037209 */ /* 0x004fe40007800000 */
[----:B------:R-:W-:Y:S02]  /*11b0*/  FMNMX R0, R42, R5, !PT ;  /* 0x000000052a007209 */ /* 0x000fe40007800000 */
[----:B------:R-:W-:Y:S02]  /*11c0*/  FSETP.NEU.AND P1, PT, R3, -INF , PT ;  /* 0xff8000000300780b */ /* 0x000fe40003f2d000 */
[----:B------:R-:W-:Y:S02]  /*11d0*/  FMNMX R5, R43, R0, !PT ;  /* 0x000000002b057209 */ /* 0x000fe40007800000 */
[----:B------:R-:W-:-:S02]  /*11e0*/  FSEL R6, R3, RZ, P1 ;  /* 0x000000ff03067208 */ /* 0x000fc40000800000 */
[----:B------:R-:W-:-:S03]  /*11f0*/  FMNMX R0, R46, R5, !PT ;  /* 0x000000052e007209 */ /* 0x000fc60007800000 */
[----:B------:R-:W-:Y:S01]  /*1200*/  FMUL R6, R6, UR6 ;  /* 0x0000000606067c20 */ /* 0x000fe20008400000 */
[----:B------:R-:W-:-:S03]  /*1210*/  FMNMX R5, R47, R0, !PT ;  /* 0x000000002f057209 */ /* 0x000fc60007800000 */
[--C-:B------:R-:W-:Y:S01]  /*1220*/  FFMA R24, R24, UR6, -R6.reuse ;  /* 0x0000000618187c23 */ /* 0x100fe20008000806 */
[--C-:B------:R-:W-:Y:S01]  /*1230*/  FFMA R28, R28, UR6, -R6.reuse ;  /* 0x000000061c1c7c23 */ /* 0x100fe20008000806 */
[--C-:B------:R-:W-:Y:S01]  /*1240*/  FFMA R25, R25, UR6, -R6.reuse ;  /* 0x0000000619197c23 */ /* 0x100fe20008000806 */
[----:B------:R-:W-:Y:S01]  /*1250*/  FMNMX R0, R50, R5, !PT ;  /* 0x0000000532007209 */ /* 0x000fe20007800000 */
[--C-:B------:R-:W-:Y:S01]  /*1260*/  FFMA R32, R32, UR6, -R6.reuse ;  /* 0x0000000620207c23 */ /* 0x100fe20008000806 */
[----:B------:R-:W-:Y:S01]  /*1270*/  FSETP.GEU.AND P6, PT, R24, -126, PT ;  /* 0xc2fc00001800780b */ /* 0x000fe20003fce000 */
[--C-:B------:R-:W-:Y:S01]  /*1280*/  FFMA R33, R33, UR6, -R6.reuse ;  /* 0x0000000621217c23 */ /* 0x100fe20008000806 */
[----:B------:R-:W-:Y:S01]  /*1290*/  FSETP.GEU.AND P5, PT, R28, -126, PT ;  /* 0xc2fc00001c00780b */ /* 0x000fe20003fae000 */
[--C-:B------:R-:W-:Y:S01]  /*12a0*/  FFMA R29, R29, UR6, -R6.reuse ;  /* 0x000000061d1d7c23 */ /* 0x100fe20008000806 */
[----:B------:R-:W-:Y:S01]  /*12b0*/  FSETP.GEU.AND P2, PT, R25, -126, PT ;  /* 0xc2fc00001900780b */ /* 0x000fe20003f4e000 */
[--C-:B------:R-:W-:Y:S01]  /*12c0*/  FFMA R36, R36, UR6, -R6.reuse ;  /* 0x0000000624247c23 */ /* 0x100fe20008000806 */
[----:B------:R-:W-:Y:S01]  /*12d0*/  FMNMX R5, R51, R0, !PT ;  /* 0x0000000033057209 */ /* 0x000fe20007800000 */
[--C-:B------:R-:W-:Y:S01]  /*12e0*/  FFMA R40, R40, UR6, -R6.reuse ;  /* 0x0000000628287c23 */ /* 0x100fe20008000806 */
[----:B------:R-:W-:Y:S01]  /*12f0*/  FSETP.GEU.AND P1, PT, R32, -126, PT ;  /* 0xc2fc00002000780b */ /* 0x000fe20003f2e000 */
[--C-:B------:R-:W-:Y:S01]  /*1300*/  FFMA R37, R37, UR6, -R6.reuse ;  /* 0x0000000625257c23 */ /* 0x100fe20008000806 */
[----:B------:R-:W-:Y:S01]  /*1310*/  FMNMX R0, R54, R5, !PT ;  /* 0x0000000536007209 */ /* 0x000fe20007800000 */
[--C-:B------:R-:W-:Y:S01]  /*1320*/  FFMA R44, R44, UR6, -R6.reuse ;  /* 0x000000062c2c7c23 */ /* 0x100fe20008000806 */
[----:B------:R-:W-:Y:S01]  /*1330*/  FSETP.GEU.AND P4, PT, R33, -126, PT ;  /* 0xc2fc00002100780b */ /* 0x000fe20003f8e000 */
[----:B------:R-:W-:Y:S01]  /*1340*/  @!P6 FMUL R24, R24, 0.5 ;  /* 0x3f0000001818e820 */ /* 0x000fe20000400000 */
[----:B------:R-:W-:Y:S01]  /*1350*/  FMNMX R0, R55, R0, !PT ;  /* 0x0000000037007209 */ /* 0x000fe20007800000 */
[----:B------:R-:W-:Y:S01]  /*1360*/  @!P5 FMUL R28, R28, 0.5 ;  /* 0x3f0000001c1cd820 */ /* 0x000fe20000400000 */
[----:B------:R-:W-:Y:S01]  /*1370*/  FSETP.GEU.AND P3, PT, R29, -126, PT ;  /* 0xc2fc00001d00780b */ /* 0x000fe20003f6e000 */
[----:B------:R-:W-:Y:S01]  /*1380*/  @!P2 FMUL R25, R25, 0.5 ;  /* 0x3f0000001919a820 */ /* 0x000fe20000400000 */
[--C-:B------:R-:W-:Y:S01]  /*1390*/  FFMA R45, R45, UR6, -R6.reuse ;  /* 0x000000062d2d7c23 */ /* 0x100fe20008000806 */
[----:B------:R-:W2:Y:S01]  /*13a0*/  MUFU.EX2 R24, R24 ;  /* 0x0000001800187308 */ /* 0x000ea20000000800 */
[----:B------:R-:W3:Y:S01]  /*13b0*/  SHFL.BFLY PT, R5, R0, 0x1, 0x1f ;  /* 0x0c201f0000057f89 */ /* 0x000ee200000e0000 */
[----:B------:R-:W-:Y:S01]  /*13c0*/  @!P1 FMUL R32, R32, 0.5 ;  /* 0x3f00000020209820 */ /* 0x000fe20000400000 */
[--C-:B------:R-:W-:Y:S01]  /*13d0*/  FFMA R41, R41, UR6, -R6.reuse ;  /* 0x0000000629297c23 */ /* 0x100fe20008000806 */
[--C-:B------:R-:W-:Y:S01]  /*13e0*/  FFMA R48, R48, UR6, -R6.reuse ;  /* 0x0000000630307c23 */ /* 0x100fe20008000806 */
[--C-:B------:R-:W-:Y:S01]  /*13f0*/  FFMA R49, R49, UR6, -R6.reuse ;  /* 0x0000000631317c23 */ /* 0x100fe20008000806 */
[----:B------:R-:W-:Y:S01]  /*1400*/  @!P4 FMUL R33, R33, 0.5 ;  /* 0x3f0000002121c820 */ /* 0x000fe20000400000 */
[--C-:B------:R-:W-:Y:S01]  /*1410*/  FFMA R52, R52, UR6, -R6.reuse ;  /* 0x0000000634347c23 */ /* 0x100fe20008000806 */
[----:B------:R-:W4:Y:S01]  /*1420*/  MUFU.EX2 R28, R28 ;  /* 0x0000001c001c7308 */ /* 0x000f220000000800 */
[----:B------:R-:W-:Y:S01]  /*1430*/  FFMA R53, R53, UR6, -R6 ;  /* 0x0000000635357c23 */ /* 0x000fe20008000806 */
[----:B------:R-:W-:-:S06]  /*1440*/  @!P3 FMUL R29, R29, 0.5 ;  /* 0x3f0000001d1db820 */ /* 0x000fcc0000400000 */
[----:B------:R-:W5:Y:S01]  /*1450*/  MUFU.EX2 R25, R25 ;  /* 0x0000001900197308 */ /* 0x000f620000000800 */
[----:B--2---:R-:W-:Y:S01]  /*1460*/  @!P6 FMUL R24, R24, R24 ;  /* 0x000000181818e220 */ /* 0x004fe20000400000 */
[----:B------:R-:W-:-:S06]  /*1470*/  FSETP.GEU.AND P6, PT, R36, -126, PT ;  /* 0xc2fc00002400780b */ /* 0x000fcc0003fce000 */
[----:B------:R-:W2:Y:S01]  /*1480*/  MUFU.EX2 R32, R32 ;  /* 0x0000002000207308 */ /* 0x000ea20000000800 */
[----:B----4-:R-:W-:Y:S01]  /*1490*/  @!P5 FMUL R28, R28, R28 ;  /* 0x0000001c1c1cd220 */ /* 0x010fe20000400000 */
[----:B------:R-:W-:Y:S02]  /*14a0*/  FSETP.GEU.AND P5, PT, R40, -126, PT ;  /* 0xc2fc00002800780b */ /* 0x000fe40003fae000 */
[----:B---3--:R-:W-:-:S03]  /*14b0*/  FMNMX R5, R0, R5, !PT ;  /* 0x0000000500057209 */ /* 0x008fc60007800000 */
[----:B------:R-:W-:Y:S01]  /*14c0*/  @!P6 FMUL R36, R36, 0.5 ;  /* 0x3f0000002424e820 */ /* 0x000fe20000400000 */
[----:B------:R-:W3:Y:S01]  /*14d0*/  MUFU.EX2 R33, R33 ;  /* 0x0000002100217308 */ /* 0x000ee20000000800 */
[----:B-----5:R-:W-:Y:S01]  /*14e0*/  @!P2 FMUL R25, R25, R25 ;  /* 0x000000191919a220 */ /* 0x020fe20000400000 */
[----:B------:R-:W-:Y:S01]  /*14f0*/  FSETP.GEU.AND P2, PT, R37, -126, PT ;  /* 0xc2fc00002500780b */ /* 0x000fe20003f4e000 */
[----:B------:R-:W4:Y:S04]  /*1500*/  SHFL.BFLY PT, R4, R5, 0x2, 0x1f ;  /* 0x0c401f0005047f89 */ /* 0x000f2800000e0000 */
[----:B------:R-:W-:Y:S01]  /*1510*/  @!P5 FMUL R40, R40, 0.5 ;  /* 0x3f0000002828d820 */ /* 0x000fe20000400000 */
[----:B------:R-:W5:Y:S01]  /*1520*/  MUFU.EX2 R29, R29 ;  /* 0x0000001d001d7308 */ /* 0x000f620000000800 */
[----:B--2---:R-:W-:Y:S01]  /*1530*/  @!P1 FMUL R32, R32, R32 ;  /* 0x0000002020209220 */ /* 0x004fe20000400000 */
[----:B------:R-:W-:-:S05]  /*1540*/  FSETP.GEU.AND P1, PT, R44, -126, PT ;  /* 0xc2fc00002c00780b */ /* 0x000fca0003f2e000 */
[----:B------:R-:W-:Y:S01]  /*1550*/  @!P2 FMUL R37, R37, 0.5 ;  /* 0x3f0000002525a820 */ /* 0x000fe20000400000 */
[----:B------:R-:W2:Y:S01]  /*1560*/  MUFU.EX2 R36, R36 ;  /* 0x0000002400247308 */ /* 0x000ea20000000800 */
[----:B---3--:R-:W-:Y:S01]  /*1570*/  @!P4 FMUL R33, R33, R33 ;  /* 0x000000212121c220 */ /* 0x008fe20000400000 */
[----:B------:R-:W-:-:S05]  /*1580*/  FSETP.GEU.AND P4, PT, R45, -126, PT ;  /* 0xc2fc00002d00780b */ /* 0x000fca0003f8e000 */
[----:B------:R-:W-:Y:S01]  /*1590*/  @!P1 FMUL R44, R44, 0.5 ;  /* 0x3f0000002c2c9820 */ /* 0x000fe20000400000 */
[----:B------:R-:W3:Y:S01]  /*15a0*/  MUFU.EX2 R7, R40 ;  /* 0x0000002800077308 */ /* 0x000ee20000000800 */
[----:B-----5:R-:W-:Y:S01]  /*15b0*/  @!P3 FMUL R29, R29, R29 ;  /* 0x0000001d1d1db220 */ /* 0x020fe20000400000 */
[----:B------:R-:W-:Y:S02]  /*15c0*/  FSETP.GEU.AND P3, PT, R41, -126, PT ;  /* 0xc2fc00002900780b */ /* 0x000fe40003f6e000 */
[----:B----4-:R-:W-:-:S03]  /*15d0*/  FMNMX R4, R5, R4, !PT ;  /* 0x0000000405047209 */ /* 0x010fc60007800000 */
[----:B------:R-:W-:Y:S01]  /*15e0*/  @!P4 FMUL R45, R45, 0.5 ;  /* 0x3f0000002d2dc820 */ /* 0x000fe20000400000 */
[----:B------:R-:W4:Y:S01]  /*15f0*/  MUFU.EX2 R37, R37 ;  /* 0x0000002500257308 */ /* 0x000f220000000800 */
[----:B--2---:R-:W-:Y:S01]  /*1600*/  @!P6 FMUL R36, R36, R36 ;  /* 0x000000242424e220 */ /* 0x004fe20000400000 */
[----:B------:R-:W-:-:S05]  /*1610*/  FSETP.GEU.AND P6, PT, R48, -126, PT ;  /* 0xc2fc00003000780b */ /* 0x000fca0003fce000 */
[----:B------:R-:W-:Y:S01]  /*1620*/  @!P3 FMUL R41, R41, 0.5 ;  /* 0x3f0000002929b820 */ /* 0x000fe20000400000 */
[----:B------:R-:W2:Y:S01]  /*1630*/  MUFU.EX2 R5, R44 ;  /* 0x0000002c00057308 */ /* 0x000ea20000000800 */
[----:B---3--:R-:W-:Y:S01]  /*1640*/  @!P5 FMUL R7, R7, R7 ;  /* 0x000000070707d220 */ /* 0x008fe20000400000 */
[----:B------:R-:W-:-:S03]  /*1650*/  FSETP.GEU.AND P5, PT, R49, -126, PT ;  /* 0xc2fc00003100780b */ /* 0x000fc60003fae000 */
[----:B------:R-:W-:Y:S02]  /*1660*/  FADD R2, R24, R7 ;  /* 0x0000000718027221 */ /* 0x000fe40000000000 */
[----:B------:R-:W-:Y:S01]  /*1670*/  @!P6 FMUL R48, R48, 0.5 ;  /* 0x3f0000003030e820 */ /* 0x000fe20000400000 */
[----:B------:R-:W3:Y:S01]  /*1680*/  MUFU.EX2 R10, R45 ;  /* 0x0000002d000a7308 */ /* 0x000ee20000000800 */
[----:B----4-:R-:W-:Y:S01]  /*1690*/  @!P2 FMUL R37, R37, R37 ;  /* 0x000000252525a220 */ /* 0x010fe20000400000 */
[----:B------:R-:W-:-:S04]  /*16a0*/  FSETP.NEU.AND P2, PT, R4, -INF , PT ;  /* 0xff8000000400780b */ /* 0x000fc80003f4d000 */
[----:B------:R-:W-:Y:S01]  /*16b0*/  FSEL R0, R4, RZ, P2 ;  /* 0x000000ff04007208 */ /* 0x000fe20001000000 */
[----:B------:R-:W-:Y:S01]  /*16c0*/  @!P5 FMUL R49, R49, 0.5 ;  /* 0x3f0000003131d820 */ /* 0x000fe20000400000 */
[----:B------:R-:W4:Y:S01]  /*16d0*/  MUFU.EX2 R8, R41 ;  /* 0x0000002900087308 */ /* 0x000f220000000800 */
[----:B--2---:R-:W-:Y:S01]  /*16e0*/  @!P1 FMUL R5, R5, R5 ;  /* 0x0000000505059220 */ /* 0x004fe20000400000 */
[----:B------:R-:W-:Y:S01]  /*16f0*/  FSETP.GEU.AND P2, PT, R52, -126, PT ;  /* 0xc2fc00003400780b */ /* 0x000fe20003f4e000 */
[----:B------:R-:W-:-:S04]  /*1700*/  FMUL R0, R0, UR6 ;  /* 0x0000000600007c20 */ /* 0x000fc80008400000 */
[--C-:B------:R-:W-:Y:S01]  /*1710*/  FFMA R26, R26, UR6, -R0.reuse ;  /* 0x000000061a1a7c23 */ /* 0x100fe20008000800 */
[----:B------:R-:W2:Y:S01]  /*1720*/  MUFU.EX2 R9, R48 ;  /* 0x0000003000097308 */ /* 0x000ea20000000800 */
[--C-:B------:R-:W-:Y:S01]  /*1730*/  FFMA R27, R27, UR6, -R0.reuse ;  /* 0x000000061b1b7c23 */ /* 0x100fe20008000800 */
[--C-:B------:R-:W-:Y:S01]  /*1740*/  FFMA R30, R30, UR6, -R0.reuse ;  /* 0x000000061e1e7c23 */ /* 0x100fe20008000800 */
[--C-:B------:R-:W-:Y:S01]  /*1750*/  FFMA R31, R31, UR6, -R0.reuse ;  /* 0x000000061f1f7c23 */ /* 0x100fe20008000800 */
[----:B---3--:R-:W-:Y:S01]  /*1760*/  @!P4 FMUL R10, R10, R10 ;  /* 0x0000000a0a0ac220 */ /* 0x008fe20000400000 */
[----:B------:R-:W-:Y:S01]  /*1770*/  FSETP.GEU.AND P1, PT, R26, -126, PT ;  /* 0xc2fc00001a00780b */ /* 0x000fe20003f2e000 */
[--C-:B------:R-:W-:Y:S01]  /*1780*/  FFMA R34, R34, UR6, -R0.reuse ;  /* 0x0000000622227c23 */ /* 0x100fe20008000800 */
[----:B------:R-:W-:Y:S01]  /*1790*/  FSETP.GEU.AND P4, PT, R27, -126, PT ;  /* 0xc2fc00001b00780b */ /* 0x000fe20003f8e000 */
[----:B------:R-:W3:Y:S01]  /*17a0*/  MUFU.EX2 R6, R49 ;  /* 0x0000003100067308 */ /* 0x000ee20000000800 */
[----:B----4-:R-:W-:Y:S01]  /*17b0*/  @!P3 FMUL R8, R8, R8 ;  /* 0x000000080808b220 */ /* 0x010fe20000400000 */
[----:B------:R-:W-:Y:S01]  /*17c0*/  FSETP.GEU.AND P3, PT, R53, -126, PT ;  /* 0xc2fc00003500780b */ /* 0x000fe20003f6e000 */
[----:B------:R-:W-:Y:S01]  /*17d0*/  @!P2 FMUL R52, R52, 0.5 ;  /* 0x3f0000003434a820 */ /* 0x000fe20000400000 */
[--C-:B------:R-:W-:Y:S01]  /*17e0*/  FFMA R35, R35, UR6, -R0.reuse ;  /* 0x0000000623237c23 */ /* 0x100fe20008000800 */
[--C-:B------:R-:W-:Y:S01]  /*17f0*/  FFMA R38, R38, UR6, -R0.reuse ;  /* 0x0000000626267c23 */ /* 0x100fe20008000800 */
[--C-:B------:R-:W-:Y:S01]  /*1800*/  FFMA R39, R39, UR6, -R0.reuse ;  /* 0x0000000627277c23 */ /* 0x100fe20008000800 */
[--C-:B------:R-:W-:Y:S01]  /*1810*/  FFMA R42, R42, UR6, -R0.reuse ;  /* 0x000000062a2a7c23 */ /* 0x100fe20008000800 */
[----:B------:R-:W4:Y:S01]  /*1820*/  MUFU.EX2 R11, R52 ;  /* 0x00000034000b7308 */ /* 0x000f220000000800 */
[----:B--2---:R-:W-:Y:S01]  /*1830*/  @!P6 FMUL R9, R9, R9 ;  /* 0x000000090909e220 */ /* 0x004fe20000400000 */
[----:B------:R-:W-:Y:S01]  /*1840*/  FSETP.GEU.AND P6, PT, R30, -126, PT ;  /* 0xc2fc00001e00780b */ /* 0x000fe20003fce000 */
[----:B------:R-:W-:Y:S01]  /*1850*/  @!P1 FMUL R26, R26, 0.5 ;  /* 0x3f0000001a1a9820 */ /* 0x000fe20000400000 */
[----:B------:R-:W-:Y:S01]  /*1860*/  @!P4 FMUL R27, R27, 0.5 ;  /* 0x3f0000001b1bc820 */ /* 0x000fe20000400000 */
[--C-:B------:R-:W-:Y:S01]  /*1870*/  FFMA R50, R50, UR6, -R0.reuse ;  /* 0x0000000632327c23 */ /* 0x100fe20008000800 */
[--C-:B------:R-:W-:Y:S01]  /*1880*/  FFMA R43, R43, UR6, -R0.reuse ;  /* 0x000000062b2b7c23 */ /* 0x100fe20008000800 */
[----:B------:R-:W-:Y:S01]  /*1890*/  @!P3 FMUL R53, R53, 0.5 ;  /* 0x3f0000003535b820 */ /* 0x000fe20000400000 */
[--C-:B------:R-:W-:Y:S01]  /*18a0*/  FFMA R46, R46, UR6, -R0.reuse ;  /* 0x000000062e2e7c23 */ /* 0x100fe20008000800 */
[----:B---3--:R-:W-:Y:S01]  /*18b0*/  @!P5 FMUL R6, R6, R6 ;  /* 0x000000060606d220 */ /* 0x008fe20000400000 */
[----:B------:R-:W-:Y:S01]  /*18c0*/  FSETP.GEU.AND P5, PT, R31, -126, PT ;  /* 0xc2fc00001f00780b */ /* 0x000fe20003fae000 */
[----:B------:R-:W2:Y:S01]  /*18d0*/  MUFU.EX2 R12, R53 ;  /* 0x00000035000c7308 */ /* 0x000ea20000000800 */
[--C-:B------:R-:W-:Y:S01]  /*18e0*/  FFMA R47, R47, UR6, -R0.reuse ;  /* 0x000000062f2f7c23 */ /* 0x100fe20008000800 */
[--C-:B------:R-:W-:Y:S01]  /*18f0*/  FFMA R51, R51, UR6, -R0.reuse ;  /* 0x0000000633337c23 */ /* 0x100fe20008000800 */
[--C-:B------:R-:W-:Y:S01]  /*1900*/  FFMA R54, R54, UR6, -R0.reuse ;  /* 0x0000000636367c23 */ /* 0x100fe20008000800 */
[----:B------:R-:W-:Y:S01]  /*1910*/  @!P6 FMUL R30, R30, 0.5 ;  /* 0x3f0000001e1ee820 */ /* 0x000fe20000400000 */
[----:B------:R-:W-:Y:S01]  /*1920*/  FFMA R0, R55, UR6, -R0 ;  /* 0x0000000637007c23 */ /* 0x000fe20008000800 */
[----:B----4-:R-:W-:Y:S01]  /*1930*/  @!P2 FMUL R11, R11, R11 ;  /* 0x0000000b0b0ba220 */ /* 0x010fe20000400000 */
[----:B------:R-:W-:Y:S01]  /*1940*/  FSETP.GEU.AND P2, PT, R34, -126, PT ;  /* 0xc2fc00002200780b */ /* 0x000fe20003f4e000 */
[----:B------:R-:W3:Y:S01]  /*1950*/  MUFU.EX2 R26, R26 ;  /* 0x0000001a001a7308 */ /* 0x000ee20000000800 */
[----:B------:R-:W-:Y:S01]  /*1960*/  FADD R21, R32, R9 ;  /* 0x0000000920157221 */ /* 0x000fe20000000000 */
[----:B------:R-:W-:Y:S01]  /*1970*/  FADD R40, R36, R11 ;  /* 0x0000000b24287221 */ /* 0x000fe20000000000 */
[----:B------:R-:W-:Y:S01]  /*1980*/  FADD R23, R33, R6 ;  /* 0x0000000621177221 */ /* 0x000fe20000000000 */
[----:B------:R-:W-:Y:S01]  /*1990*/  @!P5 FMUL R31, R31, 0.5 ;  /* 0x3f0000001f1fd820 */ /* 0x000fe20000400000 */
[----:B------:R-:W-:Y:S01]  /*19a0*/  FADD R22, R29, R10 ;  /* 0x0000000a1d167221 */ /* 0x000fe20000000000 */
[----:B------:R-:W-:Y:S01]  /*19b0*/  ULOP3.LUT UR6, UR17, 0x8, URZ, 0xc, !UPT ;  /* 0x0000000811067892 */ /* 0x000fe2000f8e0c3f */
[----:B------:R-:W-:Y:S01]  /*19c0*/  F2FP.F16.F32.PACK_AB R48, R8, R7 ;  /* 0x000000070830723e */ /* 0x000fe200000000ff */
[----:B------:R-:W4:Y:S01]  /*19d0*/  MUFU.EX2 R27, R27 ;  /* 0x0000001b001b7308 */ /* 0x000f220000000800 */
[----:B--2---:R-:W-:Y:S01]  /*19e0*/  @!P3 FMUL R12, R12, R12 ;  /* 0x0000000c0c0cb220 */ /* 0x004fe20000400000 */
[----:B------:R-:W-:-:S02]  /*19f0*/  FSETP.GEU.AND P3, PT, R35, -126, PT ;  /* 0xc2fc00002300780b */ /* 0x000fc40003f6e000 */
[----:B------:R-:W-:Y:S01]  /*1a00*/  @!P2 FMUL R34, R34, 0.5 ;  /* 0x3f0000002222a820 */ /* 0x000fe20000400000 */
[----:B------:R-:W-:Y:S01]  /*1a10*/  FADD R41, R37, R12 ;  /* 0x0000000c25297221 */ /* 0x000fe20000000000 */
[----:B------:R-:W-:Y:S02]  /*1a20*/  F2FP.F16.F32.PACK_AB R52, R6, R9 ;  /* 0x000000090634723e */ /* 0x000fe400000000ff */
[----:B------:R-:W2:Y:S01]  /*1a30*/  MUFU.EX2 R30, R30 ;  /* 0x0000001e001e7308 */ /* 0x000ea20000000800 */
[----:B---3--:R-:W-:Y:S01]  /*1a40*/  @!P1 FMUL R26, R26, R26 ;  /* 0x0000001a1a1a9220 */ /* 0x008fe20000400000 */
[----:B------:R-:W-:Y:S01]  /*1a50*/  FSETP.GEU.AND P1, PT, R38, -126, PT ;  /* 0xc2fc00002600780b */ /* 0x000fe20003f2e000 */
[----:B------:R-:W-:-:S04]  /*1a60*/  FADD R41, R22, R41 ;  /* 0x0000002916297221 */ /* 0x000fc80000000000 */
[----:B------:R-:W-:Y:S01]  /*1a70*/  @!P3 FMUL R35, R35, 0.5 ;  /* 0x3f0000002323b820 */ /* 0x000fe20000400000 */
[----:B------:R-:W3:Y:S01]  /*1a80*/  MUFU.EX2 R31, R31 ;  /* 0x0000001f001f7308 */ /* 0x000ee20000000800 */
[----:B----4-:R-:W-:Y:S01]  /*1a90*/  @!P4 FMUL R27, R27, R27 ;  /* 0x0000001b1b1bc220 */ /* 0x010fe20000400000 */
[----:B------:R-:W-:-:S05]  /*1aa0*/  FSETP.GEU.AND P4, PT, R39, -126, PT ;  /* 0xc2fc00002700780b */ /* 0x000fca0003f8e000 */
[----:B------:R-:W-:Y:S01]  /*1ab0*/  @!P1 FMUL R38, R38, 0.5 ;  /* 0x3f00000026269820 */ /* 0x000fe20000400000 */
[----:B------:R-:W4:Y:S01]  /*1ac0*/  MUFU.EX2 R34, R34 ;  /* 0x0000002200227308 */ /* 0x000f220000000800 */
        /* <DEDUP_REMOVED lines=15> */
[----:B------:R2:W5:Y:S01]  /*1bc0*/  MUFU.EX2 R13, R42 ;  /* 0x0000002a000d7308 */ /* 0x0005620000000800 */
[----:B---3--:R-:W-:Y:S01]  /*1bd0*/  @!P1 FMUL R38, R38, R38 ;  /* 0x0000002626269220 */ /* 0x008fe20000400000 */
[----:B------:R-:W-:-:S05]  /*1be0*/  FSETP.GEU.AND P1, PT, R47, -126, PT ;  /* 0xc2fc00002f00780b */ /* 0x000fca0003f2e000 */
[----:B------:R-:W-:Y:S01]  /*1bf0*/  @!P3 FMUL R46, R46, 0.5 ;  /* 0x3f0000002e2eb820 */ /* 0x000fe20000400000 */
[----:B------:R3:W1:Y:S01]  /*1c00*/  MUFU.EX2 R17, R50 ;  /* 0x0000003200117308 */ /* 0x0006620000000800 */
[----:B----4-:R-:W-:Y:S01]  /*1c10*/  @!P4 FMUL R39, R39, R39 ;  /* 0x000000272727c220 */ /* 0x010fe20000400000 */
[----:B------:R-:W-:Y:S01]  /*1c20*/  FSETP.GEU.AND P4, PT, R51, -126, PT ;  /* 0xc2fc00003300780b */ /* 0x000fe20003f8e000 */
[----:B--2---:R-:W-:Y:S01]  /*1c30*/  FADD R42, R2, R21 ;  /* 0x00000015022a7221 */ /* 0x004fe20000000000 */
[----:B------:R-:W-:Y:S01]  /*1c40*/  FADD R21, R28, R5 ;  /* 0x000000051c157221 */ /* 0x000fe20000000000 */
[----:B------:R-:W-:Y:S02]  /*1c50*/  FADD R2, R25, R8 ;  /* 0x0000000819027221 */ /* 0x000fe40000000000 */
[----:B------:R-:W-:Y:S01]  /*1c60*/  @!P1 FMUL R47, R47, 0.5 ;  /* 0x3f0000002f2f9820 */ /* 0x000fe20000400000 */
[----:B------:R2:W4:Y:S01]  /*1c70*/  MUFU.EX2 R14, R43 ;  /* 0x0000002b000e7308 */ /* 0x0005220000000800 */
[----:B-----5:R-:W-:Y:S01]  /*1c80*/  @!P6 FMUL R13, R13, R13 ;  /* 0x0000000d0d0de220 */ /* 0x020fe20000400000 */
[----:B------:R-:W-:Y:S01]  /*1c90*/  FSETP.GEU.AND P6, PT, R54, -126, PT ;  /* 0xc2fc00003600780b */ /* 0x000fe20003fce000 */
[----:B------:R-:W-:Y:S01]  /*1ca0*/  FADD R21, R21, R40 ;  /* 0x0000002815157221 */ /* 0x000fe20000000000 */
[----:B------:R-:W-:Y:S01]  /*1cb0*/  FADD R2, R2, R23 ;  /* 0x0000001702027221 */ /* 0x000fe20000000000 */
[----:B---3--:R-:W-:-:S02]  /*1cc0*/  F2FP.F16.F32.PACK_AB R50, R10, R5 ;  /* 0x000000050a32723e */ /* 0x008fc400000000ff */
[----:B------:R-:W-:Y:S01]  /*1cd0*/  @!P4 FMUL R51, R51, 0.5 ;  /* 0x3f0000003333c820 */ /* 0x000fe20000400000 */
[----:B------:R3:W5:Y:S01]  /*1ce0*/  MUFU.EX2 R15, R46 ;  /* 0x0000002e000f7308 */ /* 0x0007620000000800 */
[----:B-1----:R-:W-:Y:S01]  /*1cf0*/  @!P5 FMUL R17, R17, R17 ;  /* 0x000000111111d220 */ /* 0x002fe20000400000 */
[----:B------:R-:W-:Y:S01]  /*1d00*/  FSETP.GEU.AND P5, PT, R0, -126, PT ;  /* 0xc2fc00000000780b */ /* 0x000fe20003fae000 */
[----:B--2---:R-:W-:Y:S01]  /*1d10*/  FADD R43, R26, R13 ;  /* 0x0000000d1a2b7221 */ /* 0x004fe20000000000 */
[----:B------:R-:W-:Y:S01]  /*1d20*/  FADD R21, R42, R21 ;  /* 0x000000152a157221 */ /* 0x000fe20000000000 */
[----:B------:R-:W-:Y:S01]  /*1d30*/  FADD R44, R34, R17 ;  /* 0x00000011222c7221 */ /* 0x000fe20000000000 */
[----:B------:R-:W-:Y:S01]  /*1d40*/  FADD R2, R2, R41 ;  /* 0x0000002902027221 */ /* 0x000fe20000000000 */
[----:B------:R-:W-:Y:S01]  /*1d50*/  @!P6 FMUL R54, R54, 0.5 ;  /* 0x3f0000003636e820 */ /* 0x000fe20000400000 */
[----:B------:R1:W2:Y:S01]  /*1d60*/  MUFU.EX2 R16, R47 ;  /* 0x0000002f00107308 */ /* 0x0002a20000000800 */
[----:B----4-:R-:W-:Y:S01]  /*1d70*/  @!P2 FMUL R14, R14, R14 ;  /* 0x0000000e0e0ea220 */ /* 0x010fe20000400000 */
[----:B------:R-:W-:Y:S01]  /*1d80*/  FADD R44, R43, R44 ;  /* 0x0000002c2b2c7221 */ /* 0x000fe20000000000 */
[----:B------:R-:W-:-:S02]  /*1d90*/  F2FP.F16.F32.PACK_AB R42, R29, R28 ;  /* 0x0000001c1d2a723e */ /* 0x000fc400000000ff */
[----:B---3--:R-:W-:Y:S02]  /*1da0*/  F2FP.F16.F32.PACK_AB R46, R37, R36 ;  /* 0x00000024252e723e */ /* 0x008fe400000000ff */
[----:B------:R-:W-:Y:S01]  /*1db0*/  @!P5 FMUL R0, R0, 0.5 ;  /* 0x3f0000000000d820 */ /* 0x000fe20000400000 */
[----:B------:R3:W4:Y:S01]  /*1dc0*/  MUFU.EX2 R18, R51 ;  /* 0x0000003300127308 */ /* 0x0007220000000800 */
[----:B-----5:R-:W-:Y:S01]  /*1dd0*/  @!P3 FMUL R15, R15, R15 ;  /* 0x0000000f0f0fb220 */ /* 0x020fe20000400000 */
[----:B------:R-:W-:Y:S02]  /*1de0*/  F2FP.F16.F32.PACK_AB R41, R27, R26 ;  /* 0x0000001a1b29723e */ /* 0x000fe400000000ff */
[----:B-1----:R-:W-:Y:S01]  /*1df0*/  F2FP.F16.F32.PACK_AB R47, R39, R38 ;  /* 0x00000026272f723e */ /* 0x002fe200000000ff */
[----:B------:R-:W-:Y:S01]  /*1e00*/  FADD R22, R30, R15 ;  /* 0x0000000f1e167221 */ /* 0x000fe20000000000 */
[----:B------:R-:W-:Y:S02]  /*1e10*/  F2FP.F16.F32.PACK_AB R49, R14, R13 ;  /* 0x0000000d0e31723e */ /* 0x000fe400000000ff */
[----:B------:R1:W5:Y:S01]  /*1e20*/  MUFU.EX2 R19, R54 ;  /* 0x0000003600137308 */ /* 0x0003620000000800 */
[----:B--2---:R-:W-:-:S04]  /*1e30*/  @!P1 FMUL R16, R16, R16 ;  /* 0x0000001010109220 */ /* 0x004fc80000400000 */
[----:B------:R-:W-:Y:S01]  /*1e40*/  FADD R23, R31, R16 ;  /* 0x000000101f177221 */ /* 0x000fe20000000000 */
[----:B---3--:R-:W-:Y:S02]  /*1e50*/  F2FP.F16.F32.PACK_AB R51, R16, R15 ;  /* 0x0000000f1033723e */ /* 0x008fe400000000ff */
[----:B------:R2:W3:Y:S01]  /*1e60*/  MUFU.EX2 R20, R0 ;  /* 0x0000000000147308 */ /* 0x0004e20000000800 */
[----:B----4-:R-:W-:Y:S01]  /*1e70*/  @!P4 FMUL R18, R18, R18 ;  /* 0x000000121212c220 */ /* 0x010fe20000400000 */
[----:B-1----:R-:W-:-:S03]  /*1e80*/  F2FP.F16.F32.PACK_AB R54, R12, R11 ;  /* 0x0000000b0c36723e */ /* 0x002fc600000000ff */
[----:B------:R-:W-:Y:S01]  /*1e90*/  FADD R43, R35, R18 ;  /* 0x00000012232b7221 */ /* 0x000fe20000000000 */
[----:B------:R-:W-:Y:S01]  /*1ea0*/  F2FP.F16.F32.PACK_AB R53, R18, R17 ;  /* 0x000000111235723e */ /* 0x000fe200000000ff */
[----:B-----5:R-:W-:Y:S01]  /*1eb0*/  @!P6 FMUL R19, R19, R19 ;  /* 0x000000131313e220 */ /* 0x020fe20000400000 */
[----:B--2---:R-:W-:-:S03]  /*1ec0*/  FADD R0, R27, R14 ;  /* 0x0000000e1b007221 */ /* 0x004fc60000000000 */
[----:B------:R-:W-:Y:S01]  /*1ed0*/  FADD R45, R38, R19 ;  /* 0x00000013262d7221 */ /* 0x000fe20000000000 */
[----:B------:R-:W-:Y:S01]  /*1ee0*/  FADD R0, R0, R43 ;  /* 0x0000002b00007221 */ /* 0x000fe20000000000 */
[----:B------:R-:W-:Y:S01]  /*1ef0*/  F2FP.F16.F32.PACK_AB R43, R31, R30 ;  /* 0x0000001e1f2b723e */ /* 0x000fe200000000ff */
[----:B---3--:R-:W-:Y:S01]  /*1f00*/  @!P5 FMUL R20, R20, R20 ;  /* 0x000000141414d220 */ /* 0x008fe20000400000 */
[----:B------:R-:W-:Y:S01]  /*1f10*/  FADD R45, R22, R45 ;  /* 0x0000002d162d7221 */ /* 0x000fe20000000000 */
[----:B------:R-:W-:Y:S02]  /*1f20*/  MOV R22, UR6 ;  /* 0x0000000600167c02 */ /* 0x000fe40008000f00 */
[----:B------:R-:W-:Y:S01]  /*1f30*/  FADD R40, R39, R20 ;  /* 0x0000001427287221 */ /* 0x000fe20000000000 */
[----:B------:R-:W-:Y:S01]  /*1f40*/  FADD R44, R44, R45 ;  /* 0x0000002d2c2c7221 */ /* 0x000fe20000000000 */
[----:B------:R1:W-:Y:S01]  /*1f50*/  SYNCS.ARRIVE.TRANS64.A1T0 RZ, [R22+UR19], RZ ;  /* 0x000000ff16ff79a7 */ /* 0x0003e20008100013 */
[----:B------:R-:W-:Y:S01]  /*1f60*/  F2FP.F16.F32.PACK_AB R45, R35, R34 ;  /* 0x00000022232d723e */ /* 0x000fe200000000ff */
[----:B------:R-:W-:Y:S01]  /*1f70*/  FADD R23, R23, R40 ;  /* 0x0000002817177221 */ /* 0x000fe20000000000 */
[----:B------:R-:W-:-:S03]  /*1f80*/  F2FP.F16.F32.PACK_AB R40, R25, R24 ;  /* 0x000000181928723e */ /* 0x000fc600000000ff */
[----:B------:R-:W-:Y:S01]  /*1f90*/  FADD R23, R0, R23 ;  /* 0x0000001700177221 */ /* 0x000fe20000000000 */
[----:B------:R-:W-:-:S03]  /*1fa0*/  FADD R0, R21, R2 ;  /* 0x0000000215007221 */ /* 0x000fc60000000000 */
[----:B------:R-:W-:Y:S01]  /*1fb0*/  FADD R2, R44, R23 ;  /* 0x000000172c027221 */ /* 0x000fe20000000000 */
[----:B------:R-:W-:Y:S01]  /*1fc0*/  F2FP.F16.F32.PACK_AB R44, R33, R32 ;  /* 0x00000020212c723e */ /* 0x000fe200000000ff */
[----:B-1----:R-:W-:Y:S06]  /*1fd0*/  @!P0 BRA `(.L_x_19) ;  /* 0x0000000000048947 */ /* 0x002fec0003800000 */
[----:B------:R-:W-:Y:S01]  /*1fe0*/  BPT.TRAP 0x1 ;  /* 0x000000040000795c */ /* 0x000fe20000300000 */
.L_x_19:
[----:B------:R-:W1:Y:S02]  /*1ff0*/  SYNCS.PHASECHK.TRANS64.TRYWAIT P1, [UR36+0xa808], R56 ;  /* 0x00a80838ff0075a7 */ /* 0x000e640008020164 */
[----:B-1----:R-:W-:Y:S05]  /*2000*/  @!P1 BRA `(.L_x_20) ;  /* 0x0000004800789947 */ /* 0x002fea0003800000 */
.L_x_94:
[----:B------:R-:W-:Y:S01]  /*2010*/  UIADD3 UR6, UR16, 0x180, URZ ;  /* 0x0000018010067890 */ /* 0x000fe2000fffe03f */
[----:B------:R-:W-:Y:S01]  /*2020*/  WARPGROUP.ARRIVE ;  /* 0x00000000000079c5 */ /* 0x000fe20000000000 */
[----:B------:R-:W-:Y:S01]  /*2030*/  UMOV UR7, 0xc0000010 ;  /* 0xc000001000077882 */ /* 0x000fe20000000000 */
[----:B------:R-:W-:Y:S01]  /*2040*/  UIADD3 UR10, UR16, 0x200, URZ ;  /* 0x00000200100a7890 */ /* 0x000fe2000fffe03f */
[----:B------:R-:W-:Y:S01]  /*2050*/  F2FP.F16.F32.PACK_AB R55, R20, R19 ;  /* 0x000000131437723e */ /* 0x000fe200000000ff */
[----:B------:R-:W-:Y:S01]  /*2060*/  UMOV UR11, 0xc0000010 ;  /* 0xc0000010000b7882 */ /* 0x000fe20000000000 */
[----:B------:R-:W-:Y:S01]  /*2070*/  UIADD3 UR14, UR16, 0x280, URZ ;  /* 0x00000280100e7890 */ /* 0x000fe2000fffe03f */
[----:B------:R-:W-:Y:S02]  /*2080*/  UMOV UR15, 0xc0000010 ;  /* 0xc0000010000f7882 */ /* 0x000fe40000000000 */
[----:B------:R-:W-:Y:S01]  /*2090*/  HGMMA.64x16x16.F32 R72, R40, gdesc[UR4].tnspB, RZ, !UPT, gsb0 ;  /* 0x4020000428487df0 */ /* 0x000fe2000c0008ff */
[----:B------:R-:W-:Y:S01]  /*20a0*/  UIADD3 UR6, UR16, 0x1a0, URZ ;  /* 0x000001a010067890 */ /* 0x000fe2000fffe03f */
[----:B------:R-:W-:Y:S01]  /*20b0*/  UMOV UR7, 0xc0000010 ;  /* 0xc000001000077882 */ /* 0x000fe20000000000 */
[----:B------:R-:W-:-:S02]  /*20c0*/  WARPGROUP.DEPBAR.LE gsb0, 0x0 ;  /* 0x00008000000079c5 */ /* 0x000fc40000010000 */
[----:B------:R-:W-:-:S06]  /*20d0*/  WARPGROUP.ARRIVE ;  /* 0x00000000000079c5 */ /* 0x000fcc0000000000 */
[----:B------:R-:W-:Y:S01]  /*20e0*/  HGMMA.64x16x16.F32 R64, R40, gdesc[UR8].tnspB, RZ, !UPT, gsb0 ;  /* 0x4020000828407df0 */ /* 0x000fe2000c0008ff */
[----:B------:R-:W-:Y:S01]  /*20f0*/  UIADD3 UR10, UR16, 0x220, URZ ;  /* 0x00000220100a7890 */ /* 0x000fe2000fffe03f */
[----:B------:R-:W-:Y:S01]  /*2100*/  UMOV UR11, 0xc0000010 ;  /* 0xc0000010000b7882 */ /* 0x000fe20000000000 */
[----:B------:R-:W-:Y:S02]  /*2110*/  WARPGROUP.DEPBAR.LE gsb0, 0x0 ;  /* 0x00008000000079c5 */ /* 0x000fe40000010000 */
[----:B-1----:R-:W-:-:S06]  /*2120*/  WARPGROUP.ARRIVE ;  /* 0x00000000000079c5 */ /* 0x002fcc0000000000 */
[----:B------:R-:W-:Y:S01]  /*2130*/  HGMMA.64x16x16.F32 R56, R40, gdesc[UR12].tnspB, RZ, !UPT, gsb0 ;  /* 0x4020000c28387df0 */ /* 0x000fe2000c0008ff */
[----:B------:R-:W-:Y:S01]  /*2140*/  UIADD3 UR14, UR16, 0x2a0, URZ ;  /* 0x000002a0100e7890 */ /* 0x000fe2000fffe03f */
[----:B------:R-:W-:Y:S01]  /*2150*/  UMOV UR15, 0xc0000010 ;  /* 0xc0000010000f7882 */ /* 0x000fe20000000000 */
[----:B------:R-:W-:Y:S02]  /*2160*/  WARPGROUP.DEPBAR.LE gsb0, 0x0 ;  /* 0x00008000000079c5 */ /* 0x000fe40000010000 */
[----:B------:R-:W-:-:S06]  /*2170*/  WARPGROUP.ARRIVE ;  /* 0x00000000000079c5 */ /* 0x000fcc0000000000 */
[----:B------:R-:W-:Y:S01]  /*2180*/  HGMMA.64x16x16.F32 R72, R44, gdesc[UR4].tnspB, R72, gsb0 ;  /* 0x402000042c487df0 */ /* 0x000fe20008000848 */
        /* <DEDUP_REMOVED lines=29> */
[----:B------:R-:W-:Y:S03]  /*2360*/  HGMMA.64x16x16.F32 R72, R52, gdesc[UR4].tnspB, R72, gsb0 ;  /* 0x4020000434487df0 */ /* 0x000fe60008000848 */
[----:B------:R-:W-:Y:S02]  /*2370*/  WARPGROUP.DEPBAR.LE gsb0, 0x0 ;  /* 0x00008000000079c5 */ /* 0x000fe40000010000 */
[----:B------:R-:W-:-:S06]  /*2380*/  WARPGROUP.ARRIVE ;  /* 0x00000000000079c5 */ /* 0x000fcc0000000000 */
[----:B------:R-:W-:Y:S03]  /*2390*/  HGMMA.64x16x16.F32 R64, R52, gdesc[UR8].tnspB, R64, gsb0 ;  /* 0x4020000834407df0 */ /* 0x000fe60008000840 */
[----:B------:R-:W-:Y:S02]  /*23a0*/  WARPGROUP.DEPBAR.LE gsb0, 0x0 ;  /* 0x00008000000079c5 */ /* 0x000fe40000010000 */
[----:B------:R-:W-:-:S06]  /*23b0*/  WARPGROUP.ARRIVE ;  /* 0x00000000000079c5 */ /* 0x000fcc0000000000 */
[----:B------:R-:W-:Y:S03]  /*23c0*/  HGMMA.64x16x16.F32 R56, R52, gdesc[UR12].tnspB, R56, gsb0 ;  /* 0x4020000c34387df0 */ /* 0x000fe60008000838 */
[----:B------:R-:W-:Y:S02]  /*23d0*/  WARPGROUP.DEPBAR.LE gsb0, 0x0 ;  /* 0x00008000000079c5 */ /* 0x000fe40000010000 */
[----:B------:R-:W-:Y:S05]  /*23e0*/  @!P0 BRA `(.L_x_21) ;  /* 0x0000000000048947 */ /* 0x000fea0003800000 */
[----:B------:R-:W-:Y:S01]  /*23f0*/  BPT.TRAP 0x1 ;  /* 0x000000040000795c */ /* 0x000fe20000300000 */
.L_x_21:
[----:B------:R-:W-:Y:S02]  /*2400*/  UISETP.EQ.AND UP0, UPT, UR37, URZ, !UP0 ;  /* 0x0000003f2500728c */ /* 0x000fe4000c702270 */
[----:B------:R-:W-:Y:S02]  /*2410*/  UIADD3 UR6, UR36, 0xa828, URZ ;  /* 0x0000a82824067890 */ /* 0x000fe4000fffe03f */
[----:B------:R-:W-:Y:S02]  /*2420*/  USEL UR7, URZ, 0x1, !UP0 ;  /* 0x000000013f077887 */ /* 0x000fe4000c000000 */
[----:B------:R-:W-:Y:S02]  /*2430*/  UPRMT UR6, URZ, 0x654, UR6 ;  /* 0x000006543f067896 */ /* 0x000fe40008000006 */
[----:B------:R-:W-:-:S04]  /*2440*/  USEL UR7, UR7, 0x2, UP1 ;  /* 0x0000000207077887 */ /* 0x000fc80008800000 */
[----:B------:R-:W-:-:S03]  /*2450*/  UISETP.GT.U32.AND UP0, UPT, UR7, 0x1, UPT ;  /* 0x000000010700788c */ /* 0x000fc6000bf04070 */
[----:B------:R-:W-:Y:S03]  /*2460*/  SYNCS.ARRIVE.TRANS64.RED.A1T0 RZ, [UR6], RZ ;  /* 0x000000ffffff79a7 */ /* 0x000fe60008100406 */
[----:B------:R-:W-:-:S13]  /*2470*/  PLOP3.LUT P1, PT, PT, PT, UP0, 0x80, 0x0 ;  /* 0x000000000000781c */ /* 0x000fda0003f2f008 */
[----:B------:R-:W-:Y:S05]  /*2480*/  @P1 BRA `(.L_x_22) ;  /* 0x0000000000041947 */ /* 0x000fea0003800000 */
[----:B------:R-:W-:Y:S01]  /*2490*/  BPT.TRAP 0x1 ;  /* 0x000000040000795c */ /* 0x000fe20000300000 */
.L_x_22:
[----:B------:R-:W1:Y:S02]  /*24a0*/  LDC R5, c[0x0][0x28c] ;  /* 0x0000a300ff057b82 */ /* 0x000e640000000800 */
[----:B-1----:R-:W-:-:S13]  /*24b0*/  ISETP.GE.AND P2, PT, R5, 0x41, PT ;  /* 0x000000410500780c */ /* 0x002fda0003f46270 */
[----:B------:R-:W-:Y:S05]  /*24c0*/  @!P2 BRA `(.L_x_23) ;  /* 0x0000001800c4a947 */ /* 0x000fea0003800000 */
[----:B------:R-:W-:Y:S01]  /*24d0*/  VIADD R5, R5, 0x3f ;  /* 0x0000003f05057836 */ /* 0x000fe20000000000 */
[----:B------:R-:W-:Y:S01]  /*24e0*/  MOV R7, R3 ;  /* 0x0000000300077202 */ /* 0x000fe20000000f00 */
[----:B------:R-:W-:Y:S01]  /*24f0*/  IMAD.MOV.U32 R9, RZ, RZ, R4 ;  /* 0x000000ffff097224 */ /* 0x000fe200078e0004 */
[----:B------:R-:W-:Y:S01]  /*2500*/  UMOV UR19, 0x2 ;  /* 0x0000000200137882 */ /* 0x000fe20000000000 */
[----:B------:R-:W-:Y:S01]  /*2510*/  UMOV UR17, 0x1 ;  /* 0x0000000100117882 */ /* 0x000fe20000000000 */
[----:B------:R-:W-:Y:S01]  /*2520*/  SHF.R.S32.HI R6, RZ, 0x1f, R5 ;  /* 0x0000001fff067819 */ /* 0x000fe20000011405 */
[----:B------:R-:W-:-:S03]  /*2530*/  ULDC UR21, c[0x0][0x604] ;  /* 0x0001810000157ab9 */ /* 0x000fc60000000800 */
[----:B------:R-:W-:Y:S02]  /*2540*/  LEA.HI R6, R6, R5, RZ, 0x6 ;  /* 0x0000000506067211 */ /* 0x000fe400078f30ff */
[----:B------:R-:W-:Y:S02]  /*2550*/  MOV R5, RZ ;  /* 0x000000ff00057202 */ /* 0x000fe40000000f00 */
[----:B------:R-:W-:-:S07]  /*2560*/  SHF.R.S32.HI R6, RZ, 0x6, R6 ;  /* 0x00000006ff067819 */ /* 0x000fce0000011406 */
.L_x_34:
[----:B------:R-:W-:-:S13]  /*2570*/  PLOP3.LUT P3, PT, PT, PT, UP1, 0x80, 0x0 ;  /* 0x000000000000781c */ /* 0x000fda0003f6f018 */
[----:B------:R-:W-:Y:S05]  /*2580*/  @!P3 BRA `(.L_x_24) ;  /* 0x000000000004b947 */ /* 0x000fea0003800000 */
[----:B------:R-:W-:Y:S01]  /*2590*/  BPT.TRAP 0x1 ;  /* 0x000000040000795c */ /* 0x000fe20000300000 */
.L_x_24:
[----:B------:R-:W-:Y:S01]  /*25a0*/  ULEA UR6, UR19, UR36, 0x3 ;  /* 0x0000002413067291 */ /* 0x000fe2000f8e183f */
[----:B------:R-:W-:-:S08]  /*25b0*/  SHF.L.U32 R3, R5, 0x1f, RZ ;  /* 0x0000001f05037819 */ /* 0x000fd000000006ff */
[----:B------:R-:W1:Y:S02]  /*25c0*/  SYNCS.PHASECHK.TRANS64.TRYWAIT P2, [UR6+0xa800], R3 ;  /* 0x00a80003ff0075a7 */ /* 0x000e640008040146 */
[----:B-1----:R-:W-:Y:S05]  /*25d0*/  @!P2 BRA `(.L_x_25) ;  /* 0x00000044001ca947 */ /* 0x002fea0003800000 */
.L_x_95:
[----:B------:R-:W-:Y:S01]  /*25e0*/  UIMAD UR6, UR19, 0x180, UR18 ;  /* 0x00000180130678a4 */ /* 0x000fe2000f8e0212 */
[----:B------:R-:W-:Y:S01]  /*25f0*/  WARPGROUP.ARRIVE ;  /* 0x00000000000079c5 */ /* 0x000fe20000000000 */
[----:B------:R-:W-:Y:S01]  /*2600*/  UMOV UR7, 0xc0000010 ;  /* 0xc000001000077882 */ /* 0x000fe20000000000 */
[----:B------:R-:W-:Y:S01]  /*2610*/  UMOV UR11, 0xc0000010 ;  /* 0xc0000010000b7882 */ /* 0x000fe20000000000 */
[----:B------:R-:W-:Y:S02]  /*2620*/  UIADD3 UR10, UR6, 0x80, URZ ;  /* 0x00000080060a7890 */ /* 0x000fe4000fffe03f */
[----:B------:R-:W-:Y:S01]  /*2630*/  UIADD3 UR14, UR6, 0x100, URZ ;  /* 0x00000100060e7890 */ /* 0x000fe2000fffe03f */
[----:B------:R-:W-:Y:S02]  /*2640*/  UMOV UR15, 0xc0000010 ;  /* 0xc0000010000f7882 */ /* 0x000fe40000000000 */
[----:B------:R-:W-:Y:S01]  /*2650*/  HGMMA.64x64x16.F32 R24, gdesc[UR4], RZ, !UPT, gsb0 ;  /* 0x00e00000041879f0 */ /* 0x000fe2000c0008ff */
[----:B------:R-:W-:-:S04]  /*2660*/  UIADD3 UR6, UR19, 0x1, URZ ;  /* 0x0000000113067890 */ /* 0x000fc8000fffe03f */
[----:B------:R-:W-:-:S04]  /*2670*/  UISETP.NE.AND UP0, UPT, UR6, 0x5, UPT ;  /* 0x000000050600788c */ /* 0x000fc8000bf05270 */
[----:B------:R-:W-:Y:S02]  /*2680*/  USEL UR7, URZ, 0x1, UP0 ;  /* 0x000000013f077887 */ /* 0x000fe40008000000 */
[----:B------:R-:W-:-:S04]  /*2690*/  USEL UR6, UR6, URZ, UP0 ;  /* 0x0000003f06067287 */ /* 0x000fc80008000000 */
[----:B------:R-:W-:Y:S01]  /*26a0*/  LOP3.LUT R80, R5, UR7, RZ, 0x3c, !PT ;  /* 0x0000000705507c12 */ /* 0x000fe2000f8e3cff */
[----:B------:R-:W-:Y:S02]  /*26b0*/  WARPGROUP.DEPBAR.LE gsb0, 0x0 ;  /* 0x00008000000079c5 */ /* 0x000fe40000010000 */
[----:B------:R-:W-:-:S06]  /*26c0*/  WARPGROUP.ARRIVE ;  /* 0x00000000000079c5 */ /* 0x000fcc0000000000 */
[----:B------:R-:W-:Y:S03]  /*26d0*/  HGMMA.64x64x16.F32 R24, gdesc[UR8], R24, gsb0 ;  /* 0x00e00000081879f0 */ /* 0x000fe60008000818 */
[----:B------:R-:W-:Y:S02]  /*26e0*/  WARPGROUP.DEPBAR.LE gsb0, 0x0 ;  /* 0x00008000000079c5 */ /* 0x000fe40000010000 */
[----:B------:R-:W-:-:S06]  /*26f0*/  WARPGROUP.ARRIVE ;  /* 0x00000000000079c5 */ /* 0x000fcc0000000000 */
[----:B------:R-:W-:Y:S03]  /*2700*/  HGMMA.64x64x16.F32 R24, gdesc[UR12], R24, gsb0 ;  /* 0x00e000000c1879f0 */ /* 0x000fe60008000818 */
[----:B------:R-:W-:Y:S02]  /*2710*/  WARPGROUP.DEPBAR.LE gsb0, 0x0 ;  /* 0x00008000000079c5 */ /* 0x000fe40000010000 */
[----:B------:R-:W-:Y:S05]  /*2720*/  @!P3 BRA `(.L_x_26) ;  /* 0x000000000004b947 */ /* 0x000fea0003800000 */
[----:B------:R-:W-:Y:S01]  /*2730*/  BPT.TRAP 0x1 ;  /* 0x000000040000795c */ /* 0x000fe20000300000 */
.L_x_26:
[----:B-1----:R-:W-:Y:S01]  /*2740*/  FMNMX R4, R24, R7, !PT ;  /* 0x0000000718047209 */ /* 0x002fe20007800000 */
[----:B------:R-:W-:Y:S01]  /*2750*/  ULEA UR7, UR6, UR36, 0x3 ;  /* 0x0000002406077291 */ /* 0x000fe2000f8e183f */
[----:B------:R-:W-:Y:S02]  /*2760*/  FMNMX R10, R26, R9, !PT ;  /* 0x000000091a0a7209 */ /* 0x000fe40007800000 */
        /* <DEDUP_REMOVED lines=15> */
[----:B------:R-:W1:Y:S02]  /*2860*/  SHFL.BFLY PT, R3, R4, 0x1, 0x1f ;  /* 0x0c201f0004037f89 */ /* 0x000e6400000e0000 */
[----:B-1----:R-:W-:Y:S02]  /*2870*/  FMNMX R5, R4, R3, !PT ;  /* 0x0000000304057209 */ /* 0x002fe40007800000 */
[----:B------:R-:W-:-:S03]  /*2880*/  FMNMX R3, R27, R10, !PT ;  /* 0x0000000a1b037209 */ /* 0x000fc60007800000 */
[----:B------:R-:W1:Y:S01]  /*2890*/  SHFL.BFLY PT, R8, R5, 0x2, 0x1f ;  /* 0x0c401f0005087f89 */ /* 0x000e6200000e0000 */
[----:B------:R-:W-:-:S04]  /*28a0*/  FMNMX R10, R30, R3, !PT ;  /* 0x000000031e0a7209 */ /* 0x000fc80007800000 */
[----:B------:R-:W-:Y:S02]  /*28b0*/  FMNMX R11, R31, R10, !PT ;  /* 0x0000000a1f0b7209 */ /* 0x000fe40007800000 */
[----:B-1----:R-:W-:Y:S02]  /*28c0*/  FMNMX R3, R5, R8, !PT ;  /* 0x0000000805037209 */ /* 0x002fe40007800000 */
[----:B------:R-:W-:Y:S02]  /*28d0*/  FMNMX R8, R34, R11, !PT ;  /* 0x0000000b22087209 */ /* 0x000fe40007800000 */
[----:B------:R-:W-:Y:S02]  /*28e0*/  FSETP.NEU.AND P2, PT, R3, -INF , PT ;  /* 0xff8000000300780b */ /* 0x000fe40003f4d000 */
[----:B------:R-:W-:Y:S02]  /*28f0*/  FMNMX R11, R35, R8, !PT ;  /* 0x00000008230b7209 */ /* 0x000fe40007800000 */
[----:B------:R-:W-:-:S02]  /*2900*/  FSEL R8, R3, RZ, P2 ;  /* 0x000000ff03087208 */ /* 0x000fc40001000000 */
[----:B------:R-:W-:-:S03]  /*2910*/  FMNMX R4, R38, R11, !PT ;  /* 0x0000000b26047209 */ /* 0x000fc60007800000 */
[C---:B------:R-:W-:Y:S01]  /*2920*/  FMUL R5, R8.reuse, UR21 ;  /* 0x0000001508057c20 */ /* 0x040fe20008400000 */
[----:B------:R-:W-:Y:S01]  /*2930*/  FMNMX R11, R39, R4, !PT ;  /* 0x00000004270b7209 */ /* 0x000fe20007800000 */
[----:B------:R-:W-:Y:S02]  /*2940*/  FADD R8, -R8, R7 ;  /* 0x0000000708087221 */ /* 0x000fe40000000100 */
[--C-:B------:R-:W-:Y:S01]  /*2950*/  FFMA R25, R25, UR21, -R5.reuse ;  /* 0x0000001519197c23 */ /* 0x100fe20008000805 */
[--C-:B------:R-:W-:Y:S01]  /*2960*/  FFMA R24, R24, UR21, -R5.reuse ;  /* 0x0000001518187c23 */ /* 0x100fe20008000805 */
[----:B------:R-:W-:Y:S01]  /*2970*/  FMNMX R4, R42, R11, !PT ;  /* 0x0000000b2a047209 */ /* 0x000fe20007800000 */
[--C-:B------:R-:W-:Y:S01]  /*2980*/  FFMA R28, R28, UR21, -R5.reuse ;  /* 0x000000151c1c7c23 */ /* 0x100fe20008000805 */
        /* <DEDUP_REMOVED lines=14> */
[----:B------:R-:W-:Y:S01]  /*2a70*/  @!P3 FMUL R25, R25, 0.5 ;  /* 0x3f0000001919b820 */ /* 0x000fe20000400000 */
[----:B------:R-:W-:Y:S01]  /*2a80*/  FSETP.GEU.AND P6, PT, R32, -126, PT ;  /* 0xc2fc00002000780b */ /* 0x000fe20003fce000 */
[----:B------:R-:W-:Y:S01]  /*2a90*/  @!P5 FMUL R24, R24, 0.5 ;  /* 0x3f0000001818d820 */ /* 0x000fe20000400000 */
[----:B------:R-:W-:Y:S01]  /*2aa0*/  FMNMX R4, R50, R11, !PT ;  /* 0x0000000b32047209 */ /* 0x000fe20007800000 */
[--C-:B------:R-:W-:Y:S01]  /*2ab0*/  FFMA R45, R45, UR21, -R5.reuse ;  /* 0x000000152d2d7c23 */ /* 0x100fe20008000805 */
[--C-:B------:R-:W-:Y:S01]  /*2ac0*/  FFMA R44, R44, UR21, -R5.reuse ;  /* 0x000000152c2c7c23 */ /* 0x100fe20008000805 */
[----:B------:R-:W1:Y:S01]  /*2ad0*/  MUFU.EX2 R25, R25 ;  /* 0x0000001900197308 */ /* 0x000e620000000800 */
[----:B------:R-:W-:Y:S01]  /*2ae0*/  FMNMX R11, R51, R4, !PT ;  /* 0x00000004330b7209 */ /* 0x000fe20007800000 */
[----:B------:R-:W-:Y:S01]  /*2af0*/  @!P2 FMUL R28, R28, 0.5 ;  /* 0x3f0000001c1ca820 */ /* 0x000fe20000400000 */
[--C-:B------:R-:W-:Y:S01]  /*2b00*/  FFMA R49, R49, UR21, -R5.reuse ;  /* 0x0000001531317c23 */ /* 0x100fe20008000805 */
[----:B------:R-:W-:Y:S01]  /*2b10*/  @!P4 FMUL R29, R29, 0.5 ;  /* 0x3f0000001d1dc820 */ /* 0x000fe20000400000 */
[----:B------:R-:W-:Y:S01]  /*2b20*/  FMNMX R4, R54, R11, !PT ;  /* 0x0000000b36047209 */ /* 0x000fe20007800000 */
[--C-:B------:R-:W-:Y:S01]  /*2b30*/  FFMA R48, R48, UR21, -R5.reuse ;  /* 0x0000001530307c23 */ /* 0x100fe20008000805 */
[--C-:B------:R-:W-:Y:S01]  /*2b40*/  FFMA R52, R52, UR21, -R5.reuse ;  /* 0x0000001534347c23 */ /* 0x100fe20008000805 */
[----:B------:R-:W2:Y:S01]  /*2b50*/  MUFU.EX2 R24, R24 ;  /* 0x0000001800187308 */ /* 0x000ea20000000800 */
[----:B------:R-:W-:Y:S01]  /*2b60*/  FMNMX R4, R55, R4, !PT ;  /* 0x0000000437047209 */ /* 0x000fe20007800000 */
[----:B------:R-:W-:Y:S01]  /*2b70*/  @!P6 FMUL R32, R32, 0.5 ;  /* 0x3f0000002020e820 */ /* 0x000fe20000400000 */
[----:B------:R-:W-:Y:S01]  /*2b80*/  FFMA R53, R53, UR21, -R5 ;  /* 0x0000001535357c23 */ /* 0x000fe20008000805 */
[----:B------:R-:W-:-:S02]  /*2b90*/  FMUL R8, R8, UR21 ;  /* 0x0000001508087c20 */ /* 0x000fc40008400000 */
[----:B------:R-:W3:Y:S02]  /*2ba0*/  SHFL.BFLY PT, R11, R4, 0x1, 0x1f ;  /* 0x0c201f00040b7f89 */ /* 0x000ee400000e0000 */
[----:B------:R-:W4:Y:S01]  /*2bb0*/  MUFU.EX2 R28, R28 ;  /* 0x0000001c001c7308 */ /* 0x000f220000000800 */
[----:B-1----:R-:W-:Y:S01]  /*2bc0*/  @!P3 FMUL R25, R25, R25 ;  /* 0x000000191919b220 */ /* 0x002fe20000400000 */
[----:B------:R-:W-:-:S06]  /*2bd0*/  FSETP.GEU.AND P3, PT, R36, -126, PT ;  /* 0xc2fc00002400780b */ /* 0x000fcc0003f6e000 */
[----:B------:R-:W1:Y:S01]  /*2be0*/  MUFU.EX2 R29, R29 ;  /* 0x0000001d001d7308 */ /* 0x000e620000000800 */
[----:B--2---:R-:W-:Y:S01]  /*2bf0*/  @!P5 FMUL R24, R24, R24 ;  /* 0x000000181818d220 */ /* 0x004fe20000400000 */
[----:B------:R-:W-:-:S05]  /*2c00*/  FSETP.GEU.AND P5, PT, R33, -126, PT ;  /* 0xc2fc00002100780b */ /* 0x000fca0003fae000 */
[----:B------:R-:W-:Y:S01]  /*2c10*/  @!P3 FMUL R36, R36, 0.5 ;  /* 0x3f0000002424b820 */ /* 0x000fe20000400000 */
[----:B------:R-:W2:Y:S01]  /*2c20*/  MUFU.EX2 R32, R32 ;  /* 0x0000002000207308 */ /* 0x000ea20000000800 */
[----:B----4-:R-:W-:Y:S01]  /*2c30*/  @!P2 FMUL R28, R28, R28 ;  /* 0x0000001c1c1ca220 */ /* 0x010fe20000400000 */
[----:B------:R-:W-:Y:S02]  /*2c40*/  FSETP.GEU.AND P2, PT, R37, -126, PT ;  /* 0xc2fc00002500780b */ /* 0x000fe40003f4e000 */
[----:B---3--:R-:W-:-:S03]  /*2c50*/  FMNMX R4, R4, R11, !PT ;  /* 0x0000000b04047209 */ /* 0x008fc60007800000 */
[----:B------:R-:W-:Y:S01]  /*2c60*/  @!P5 FMUL R33, R33, 0.5 ;  /* 0x3f0000002121d820 */ /* 0x000fe20000400000 */
[----:B------:R-:W3:Y:S01]  /*2c70*/  MUFU.EX2 R36, R36 ;  /* 0x0000002400247308 */ /* 0x000ee20000000800 */
[----:B-1----:R-:W-:Y:S01]  /*2c80*/  @!P4 FMUL R29, R29, R29 ;  /* 0x0000001d1d1dc220 */ /* 0x002fe20000400000 */
[----:B------:R-:W-:Y:S01]  /*2c90*/  FSETP.GEU.AND P4, PT, R40, -126, PT ;  /* 0xc2fc00002800780b */ /* 0x000fe20003f8e000 */
[----:B------:R-:W1:Y:S04]  /*2ca0*/  SHFL.BFLY PT, R15, R4, 0x2, 0x1f ;  /* 0x0c401f00040f7f89 */ /* 0x000e6800000e0000 */
        /* <DEDUP_REMOVED lines=11> */
[----:B------:R-:W-:Y:S02]  /*2d60*/  FSETP.GEU.AND P5, PT, R44, -126, PT ;  /* 0xc2fc00002c00780b */ /* 0x000fe40003fae000 */
[----:B-1----:R-:W-:-:S03]  /*2d70*/  FMNMX R4, R4, R15, !PT ;  /* 0x0000000f04047209 */ /* 0x002fc60007800000 */
[----:B------:R-:W-:Y:S01]  /*2d80*/  @!P3 FMUL R45, R45, 0.5 ;  /* 0x3f0000002d2db820 */ /* 0x000fe20000400000 */
[----:B------:R-:W1:Y:S01]  /*2d90*/  MUFU.EX2 R10, R41 ;  /* 0x00000029000a7308 */ /* 0x000e620000000800 */
        /* <DEDUP_REMOVED lines=8> */
[----:B-1----:R-:W-:Y:S01]  /*2e20*/  @!P6 FMUL R10, R10, R10 ;  /* 0x0000000a0a0ae220 */ /* 0x002fe20000400000 */
[----:B------:R-:W-:-:S03]  /*2e30*/  FSETP.NEU.AND P6, PT, R4, -INF , PT ;  /* 0xff8000000400780b */ /* 0x000fc60003fcd000 */
[----:B------:R-:W-:Y:S01]  /*2e40*/  FADD R7, R25, R10 ;  /* 0x0000000a19077221 */ /* 0x000fe20000000000 */
[----:B------:R-:W-:Y:S01]  /*2e50*/  FSEL R18, R4, RZ, P6 ;  /* 0x000000ff04127208 */ /* 0x000fe20003000000 */
[----:B------:R-:W-:Y:S01]  /*2e60*/  @!P4 FMUL R49, R49, 0.5 ;  /* 0x3f0000003131c820 */ /* 0x000fe20000400000 */
[----:B------:R-:W1:Y:S01]  /*2e70*/  MUFU.EX2 R15, R48 ;  /* 0x00000030000f7308 */ /* 0x000e620000000800 */
[----:B--2---:R-:W-:Y:S01]  /*2e80*/  @!P3 FMUL R12, R12, R12 ;  /* 0x0000000c0c0cb220 */ /* 0x004fe20000400000 */
[----:B------:R-:W-:Y:S01]  /*2e90*/  FSETP.GEU.AND P6, PT, R52, -126, PT ;  /* 0xc2fc00003400780b */ /* 0x000fe20003fce000 */
[C---:B------:R-:W-:Y:S01]  /*2ea0*/  FMUL R17, R18.reuse, UR21 ;  /* 0x0000001512117c20 */ /* 0x040fe20008400000 */
[----:B------:R-:W-:Y:S01]  /*2eb0*/  FADD R18, -R18, R9 ;  /* 0x0000000912127221 */ /* 0x000fe20000000100 */
[----:B------:R-:W-:Y:S02]  /*2ec0*/  FADD R9, R24, R11 ;  /* 0x0000000b18097221 */ /* 0x000fe40000000000 */
[--C-:B------:R-:W-:Y:S01]  /*2ed0*/  FFMA R26, R26, UR21, -R17.reuse ;  /* 0x000000151a1a7c23 */ /* 0x100fe20008000811 */
[----:B------:R-:W2:Y:S01]  /*2ee0*/  MUFU.EX2 R14, R49 ;  /* 0x00000031000e7308 */ /* 0x000ea20000000800 */
[----:B---3--:R-:W-:Y:S01]  /*2ef0*/  @!P5 FMUL R13, R13, R13 ;  /* 0x0000000d0d0dd220 */ /* 0x008fe20000400000 */
[----:B------:R-:W-:Y:S01]  /*2f00*/  FSETP.GEU.AND P5, PT, R53, -126, PT ;  /* 0xc2fc00003500780b */ /* 0x000fe20003fae000 */
[--C-:B------:R-:W-:Y:S01]  /*2f10*/  FFMA R30, R30, UR21, -R17.reuse ;  /* 0x000000151e1e7c23 */ /* 0x100fe20008000811 */
[----:B------:R-:W-:Y:S01]  /*2f20*/  FSETP.GEU.AND P3, PT, R26, -126, PT ;  /* 0xc2fc00001a00780b */ /* 0x000fe20003f6e000 */
[--C-:B------:R-:W-:Y:S01]  /*2f30*/  FFMA R27, R27, UR21, -R17.reuse ;  /* 0x000000151b1b7c23 */ /* 0x100fe20008000811 */
[--C-:B------:R-:W-:Y:S01]  /*2f40*/  FFMA R31, R31, UR21, -R17.reuse ;  /* 0x000000151f1f7c23 */ /* 0x100fe20008000811 */
[----:B------:R-:W-:Y:S01]  /*2f50*/  @!P6 FMUL R52, R52, 0.5 ;  /* 0x3f0000003434e820 */ /* 0x000fe20000400000 */
[--C-:B------:R-:W-:Y:S01]  /*2f60*/  FFMA R34, R34, UR21, -R17.reuse ;  /* 0x0000001522227c23 */ /* 0x100fe20008000811 */
[----:B-1----:R-:W-:Y:S01]  /*2f70*/  @!P2 FMUL R15, R15, R15 ;  /* 0x0000000f0f0fa220 */ /* 0x002fe20000400000 */
[----:B------:R-:W-:Y:S01]  /*2f80*/  FSETP.GEU.AND P2, PT, R27, -126, PT ;  /* 0xc2fc00001b00780b */ /* 0x000fe20003f4e000 */
[----:B------:R-:W1:Y:S01]  /*2f90*/  MUFU.EX2 R5, R52 ;  /* 0x0000003400057308 */ /* 0x000e620000000800 */
[--C-:B------:R-:W-:Y:S01]  /*2fa0*/  FFMA R35, R35, UR21, -R17.reuse ;  /* 0x0000001523237c23 */ /* 0x100fe20008000811 */
[--C-:B------:R-:W-:Y:S01]  /*2fb0*/  FFMA R39, R39, UR21, -R17.reuse ;  /* 0x0000001527277c23 */ /* 0x100fe20008000811 */
[--C-:B------:R-:W-:Y:S01]  /*2fc0*/  FFMA R38, R38, UR21, -R17.reuse ;  /* 0x0000001526267c23 */ /* 0x100fe20008000811 */
[----:B------:R-:W-:Y:S01]  /*2fd0*/  @!P5 FMUL R53, R53, 0.5 ;  /* 0x3f0000003535d820 */ /* 0x000fe20000400000 */
[--C-:B------:R-:W-:Y:S01]  /*2fe0*/  FFMA R42, R42, UR21, -R17.reuse ;  /* 0x000000152a2a7c23 */ /* 0x100fe20008000811 */
[----:B------:R-:W-:Y:S01]  /*2ff0*/  @!P3 FMUL R26, R26, 0.5 ;  /* 0x3f0000001a1ab820 */ /* 0x000fe20000400000 */
[----:B--2---:R-:W-:Y:S01]  /*3000*/  @!P4 FMUL R14, R14, R14 ;  /* 0x0000000e0e0ec220 */ /* 0x004fe20000400000 */
[----:B------:R-:W-:Y:S01]  /*3010*/  FSETP.GEU.AND P4, PT, R30, -126, PT ;  /* 0xc2fc00001e00780b */ /* 0x000fe20003f8e000 */
[----:B------:R-:W2:Y:S01]  /*3020*/  MUFU.EX2 R16, R53 ;  /* 0x0000003500107308 */ /* 0x000ea20000000800 */
[--C-:B------:R-:W-:Y:S01]  /*3030*/  FFMA R43, R43, UR21, -R17.reuse ;  /* 0x000000152b2b7c23 */ /* 0x100fe20008000811 */
[--C-:B------:R-:W-:Y:S01]  /*3040*/  FFMA R46, R46, UR21, -R17.reuse ;  /* 0x000000152e2e7c23 */ /* 0x100fe20008000811 */
[----:B------:R-:W-:Y:S01]  /*3050*/  @!P2 FMUL R27, R27, 0.5 ;  /* 0x3f0000001b1ba820 */ /* 0x000fe20000400000 */
[--C-:B------:R-:W-:Y:S01]  /*3060*/  FFMA R50, R50, UR21, -R17.reuse ;  /* 0x0000001532327c23 */ /* 0x100fe20008000811 */
[--C-:B------:R-:W-:Y:S01]  /*3070*/  FFMA R47, R47, UR21, -R17.reuse ;  /* 0x000000152f2f7c23 */ /* 0x100fe20008000811 */
[--C-:B------:R-:W-:Y:S01]  /*3080*/  FFMA R51, R51, UR21, -R17.reuse ;  /* 0x0000001533337c23 */ /* 0x100fe20008000811 */
[--C-:B------:R-:W-:Y:S01]  /*3090*/  FFMA R54, R54, UR21, -R17.reuse ;  /* 0x0000001536367c23 */ /* 0x100fe20008000811 */
[----:B------:R-:W3:Y:S01]  /*30a0*/  MUFU.EX2 R26, R26 ;  /* 0x0000001a001a7308 */ /* 0x000ee20000000800 */
[----:B-1----:R-:W-:Y:S01]  /*30b0*/  @!P6 FMUL R5, R5, R5 ;  /* 0x000000050505e220 */ /* 0x002fe20000400000 */
[----:B------:R-:W-:Y:S01]  /*30c0*/  FSETP.GEU.AND P6, PT, R31, -126, PT ;  /* 0xc2fc00001f00780b */ /* 0x000fe20003fce000 */
[----:B------:R-:W-:Y:S01]  /*30d0*/  FFMA R17, R55, UR21, -R17 ;  /* 0x0000001537117c23 */ /* 0x000fe20008000811 */
[----:B------:R-:W-:Y:S01]  /*30e0*/  @!P4 FMUL R30, R30, 0.5 ;  /* 0x3f0000001e1ec820 */ /* 0x000fe20000400000 */
[----:B------:R-:W-:Y:S01]  /*30f0*/  FADD R20, R32, R15 ;  /* 0x0000000f20147221 */ /* 0x000fe20000000000 */
[----:B------:R-:W-:Y:S01]  /*3100*/  FADD R22, R36, R5 ;  /* 0x0000000524167221 */ /* 0x000fe20000000000 */
[----:B------:R-:W-:Y:S01]  /*3110*/  F2FP.F16.F32.PACK_AB R32, R33, R32 ;  /* 0x000000202120723e */ /* 0x000fe200000000ff */
[----:B------:R-:W1:Y:S01]  /*3120*/  MUFU.EX2 R27, R27 ;  /* 0x0000001b001b7308 */ /* 0x000e620000000800 */
[----:B--2---:R-:W-:Y:S01]  /*3130*/  @!P5 FMUL R16, R16, R16 ;  /* 0x000000101010d220 */ /* 0x004fe20000400000 */
[----:B------:R-:W-:Y:S01]  /*3140*/  FSETP.GEU.AND P5, PT, R34, -126, PT ;  /* 0xc2fc00002200780b */ /* 0x000fe20003fae000 */
[----:B------:R-:W-:-:S02]  /*3150*/  FADD R9, R9, R20 ;  /* 0x0000001409097221 */ /* 0x000fc40000000000 */
[----:B------:R-:W-:Y:S02]  /*3160*/  FADD R19, R37, R16 ;  /* 0x0000001025137221 */ /* 0x000fe40000000000 */
[----:B------:R-:W-:Y:S01]  /*3170*/  @!P6 FMUL R31, R31, 0.5 ;  /* 0x3f0000001f1fe820 */ /* 0x000fe20000400000 */
[----:B------:R-:W2:Y:S01]  /*3180*/  MUFU.EX2 R30, R30 ;  /* 0x0000001e001e7308 */ /* 0x000ea20000000800 */
[----:B---3--:R-:W-:Y:S01]  /*3190*/  @!P3 FMUL R26, R26, R26 ;  /* 0x0000001a1a1ab220 */ /* 0x008fe20000400000 */
[----:B------:R-:W-:-:S05]  /*31a0*/  FSETP.GEU.AND P3, PT, R35, -126, PT ;  /* 0xc2fc00002300780b */ /* 0x000fca0003f6e000 */
[----:B------:R-:W-:Y:S01]  /*31b0*/  @!P5 FMUL R34, R34, 0.5 ;  /* 0x3f0000002222d820 */ /* 0x000fe20000400000 */
[----:B------:R-:W3:Y:S01]  /*31c0*/  MUFU.EX2 R31, R31 ;  /* 0x0000001f001f7308 */ /* 0x000ee20000000800 */
[----:B-1----:R-:W-:Y:S01]  /*31d0*/  @!P2 FMUL R27, R27, R27 ;  /* 0x0000001b1b1ba220 */ /* 0x002fe20000400000 */
[----:B------:R-:W-:-:S05]  /*31e0*/  FSETP.GEU.AND P2, PT, R38, -126, PT ;  /* 0xc2fc00002600780b */ /* 0x000fca0003f4e000 */
        /* <DEDUP_REMOVED lines=29> */
[----:B------:R2:W4:Y:S01]  /*33c0*/  MUFU.EX2 R42, R47 ;  /* 0x0000002f002a7308 */ /* 0x0005220000000800 */
[----:B---3--:R-:W-:Y:S01]  /*33d0*/  @!P5 FMUL R40, R40, R40 ;  /* 0x000000282828d220 */ /* 0x008fe20000400000 */
[----:B------:R-:W-:-:S05]  /*33e0*/  FSETP.GEU.AND P5, PT, R54, -126, PT ;  /* 0xc2fc00003600780b */ /* 0x000fca0003fae000 */
[----:B------:R-:W-:Y:S01]  /*33f0*/  @!P6 FMUL R51, R51, 0.5 ;  /* 0x3f0000003333e820 */ /* 0x000fe20000400000 */
[----:B------:R-:W3:Y:S01]  /*3400*/  MUFU.EX2 R43, R50 ;  /* 0x00000032002b7308 */ /* 0x000ee20000000800 */
[----:B-1----:R-:W-:Y:S01]  /*3410*/  @!P3 FMUL R41, R41, R41 ;  /* 0x000000292929b220 */ /* 0x002fe20000400000 */
[----:B------:R-:W-:Y:S01]  /*3420*/  FSETP.GEU.AND P3, PT, R17, -126, PT ;  /* 0xc2fc00001100780b */ /* 0x000fe20003f6e000 */
[----:B--2---:R-:W-:Y:S01]  /*3430*/  FMUL R47, R18, UR21 ;  /* 0x00000015122f7c20 */ /* 0x004fe20008400000 */
[----:B------:R-:W-:Y:S01]  /*3440*/  FADD R18, R33, R14 ;  /* 0x0000000e21127221 */ /* 0x000fe20000000000 */
[----:B------:R-:W-:Y:S02]  /*3450*/  F2FP.F16.F32.PACK_AB R33, R35, R34 ;  /* 0x000000222321723e */ /* 0x000fe400000000ff */
[----:B------:R-:W-:Y:S01]  /*3460*/  @!P5 FMUL R54, R54, 0.5 ;  /* 0x3f0000003636d820 */ /* 0x000fe20000400000 */
[----:B------:R-:W1:Y:S01]  /*3470*/  MUFU.EX2 R44, R51 ;  /* 0x00000033002c7308 */ /* 0x000e620000000800 */
[----:B----4-:R-:W-:Y:S01]  /*3480*/  @!P2 FMUL R42, R42, R42 ;  /* 0x0000002a2a2aa220 */ /* 0x010fe20000400000 */
[----:B------:R-:W-:Y:S01]  /*3490*/  FSETP.GEU.AND P2, PT, R8, -126, PT ;  /* 0xc2fc00000800780b */ /* 0x000fe20003f4e000 */
[----:B------:R-:W-:Y:S01]  /*34a0*/  FADD R21, R7, R18 ;  /* 0x0000001207157221 */ /* 0x000fe20000000000 */
[----:B------:R-:W-:Y:S01]  /*34b0*/  FADD R18, R29, R12 ;  /* 0x0000000c1d127221 */ /* 0x000fe20000000000 */
[----:B------:R-:W-:-:S02]  /*34c0*/  FADD R20, R31, R42 ;  /* 0x0000002a1f147221 */ /* 0x000fc40000000000 */
[----:B------:R-:W-:Y:S01]  /*34d0*/  @!P3 FMUL R17, R17, 0.5 ;  /* 0x3f0000001111b820 */ /* 0x000fe20000400000 */
[----:B------:R-:W2:Y:S01]  /*34e0*/  MUFU.EX2 R45, R54 ;  /* 0x00000036002d7308 */ /* 0x000ea20000000800 */
[----:B---3--:R-:W-:Y:S01]  /*34f0*/  @!P4 FMUL R43, R43, R43 ;  /* 0x0000002b2b2bc220 */ /* 0x008fe20000400000 */
[----:B------:R-:W-:Y:S01]  /*3500*/  FSETP.GEU.AND P4, PT, R47, -126, PT ;  /* 0xc2fc00002f00780b */ /* 0x000fe20003f8e000 */
[----:B------:R-:W-:Y:S01]  /*3510*/  FADD R18, R18, R19 ;  /* 0x0000001312127221 */ /* 0x000fe20000000000 */
[----:B------:R-:W-:Y:S01]  /*3520*/  FADD R19, R30, R41 ;  /* 0x000000291e137221 */ /* 0x000fe20000000000 */
[----:B------:R-:W-:Y:S01]  /*3530*/  FADD R49, R34, R43 ;  /* 0x0000002b22317221 */ /* 0x000fe20000000000 */
[----:B------:R-:W-:Y:S01]  /*3540*/  F2FP.F16.F32.PACK_AB R34, R37, R36 ;  /* 0x000000242522723e */ /* 0x000fe200000000ff */
[----:B------:R-:W-:Y:S01]  /*3550*/  @!P2 FMUL R8, R8, 0.5 ;  /* 0x3f0000000808a820 */ /* 0x000fe20000400000 */
[----:B------:R3:W4:Y:S01]  /*3560*/  MUFU.EX2 R46, R17 ;  /* 0x00000011002e7308 */ /* 0x0007220000000800 */
[----:B-1----:R-:W-:Y:S01]  /*3570*/  @!P6 FMUL R44, R44, R44 ;  /* 0x0000002c2c2ce220 */ /* 0x002fe20000400000 */
[----:B------:R-:W-:-:S03]  /*3580*/  FADD R18, R21, R18 ;  /* 0x0000001215127221 */ /* 0x000fc60000000000 */
[----:B------:R-:W-:Y:S01]  /*3590*/  FADD R48, R35, R44 ;  /* 0x0000002c23307221 */ /* 0x000fe20000000000 */
[----:B------:R-:W-:Y:S01]  /*35a0*/  F2FP.F16.F32.PACK_AB R35, R39, R38 ;  /* 0x000000262723723e */ /* 0x000fe200000000ff */
[----:B------:R-:W-:Y:S01]  /*35b0*/  @!P4 FMUL R47, R47, 0.5 ;  /* 0x3f0000002f2fc820 */ /* 0x000fe20000400000 */
[----:B------:R1:W5:Y:S01]  /*35c0*/  MUFU.EX2 R7, R8 ;  /* 0x0000000800077308 */ /* 0x0003620000000800 */
[----:B---3--:R-:W-:Y:S01]  /*35d0*/  FADD R17, R28, R13 ;  /* 0x0000000d1c117221 */ /* 0x008fe20000000000 */
[----:B--2---:R-:W-:-:S03]  /*35e0*/  @!P5 FMUL R45, R45, R45 ;  /* 0x0000002d2d2dd220 */ /* 0x004fc60000400000 */
[----:B------:R-:W-:Y:S01]  /*35f0*/  FADD R22, R17, R22 ;  /* 0x0000001611167221 */ /* 0x000fe20000000000 */
[----:B------:R-:W-:Y:S01]  /*3600*/  FADD R17, R27, R40 ;  /* 0x000000281b117221 */ /* 0x000fe20000000000 */
[----:B------:R-:W-:Y:S01]  /*3610*/  FADD R50, R38, R45 ;  /* 0x0000002d26327221 */ /* 0x000fe20000000000 */
[----:B------:R-:W2:Y:S01]  /*3620*/  MUFU.EX2 R47, R47 ;  /* 0x0000002f002f7308 */ /* 0x000ea20000000800 */
[----:B----4-:R-:W-:Y:S01]  /*3630*/  @!P3 FMUL R46, R46, R46 ;  /* 0x0000002e2e2eb220 */ /* 0x010fe20000400000 */
[----:B-1----:R-:W-:Y:S01]  /*3640*/  FADD R8, R26, R23 ;  /* 0x000000171a087221 */ /* 0x002fe20000000000 */
[----:B------:R-:W-:Y:S01]  /*3650*/  FADD R17, R17, R48 ;  /* 0x0000003011117221 */ /* 0x000fe20000000000 */
[----:B------:R-:W-:Y:S01]  /*3660*/  FADD R19, R19, R50 ;  /* 0x0000003213137221 */ /* 0x000fe20000000000 */
[----:B------:R-:W-:Y:S01]  /*3670*/  FADD R51, R39, R46 ;  /* 0x0000002e27337221 */ /* 0x000fe20000000000 */
[----:B------:R-:W-:Y:S01]  /*3680*/  FADD R8, R8, R49 ;  /* 0x0000003108087221 */ /* 0x000fe20000000000 */
[----:B------:R-:W-:Y:S01]  /*3690*/  FADD R9, R9, R22 ;  /* 0x0000001609097221 */ /* 0x000fe20000000000 */
[----:B------:R-:W-:Y:S01]  /*36a0*/  F2FP.F16.F32.PACK_AB R48, R25, R24 ;  /* 0x000000181930723e */ /* 0x000fe200000000ff */
[----:B------:R-:W-:Y:S01]  /*36b0*/  FADD R20, R20, R51 ;  /* 0x0000003314147221 */ /* 0x000fe20000000000 */
[----:B------:R-:W-:Y:S01]  /*36c0*/  FADD R8, R8, R19 ;  /* 0x0000001308087221 */ /* 0x000fe20000000000 */
[----:B------:R-:W-:Y:S01]  /*36d0*/  FADD R18, R9, R18 ;  /* 0x0000001209127221 */ /* 0x000fe20000000000 */
[----:B------:R-:W-:Y:S01]  /*36e0*/  SHF.L.U32 R9, R80, 0x1f, RZ ;  /* 0x0000001f50097819 */ /* 0x000fe200000006ff */
[----:B------:R-:W-:Y:S01]  /*36f0*/  FADD R17, R17, R20 ;  /* 0x0000001411117221 */ /* 0x000fe20000000000 */
[----:B-----5:R-:W-:Y:S01]  /*3700*/  @!P2 FMUL R7, R7, R7 ;  /* 0x000000070707a220 */ /* 0x020fe20000400000 */
[----:B------:R-:W-:Y:S01]  /*3710*/  F2FP.F16.F32.PACK_AB R50, R29, R28 ;  /* 0x0000001c1d32723e */ /* 0x000fe200000000ff */
[----:B------:R1:W3:Y:S01]  /*3720*/  SYNCS.PHASECHK.TRANS64.TRYWAIT P2, [UR7+0xa800], R9 ;  /* 0x00a80009ff0075a7 */ /* 0x0002e20008040147 */
[----:B------:R-:W-:Y:S01]  /*3730*/  FADD R8, R8, R17 ;  /* 0x0000001108087221 */ /* 0x000fe20000000000 */
[----:B--2---:R-:W-:Y:S01]  /*3740*/  @!P4 FMUL R47, R47, R47 ;  /* 0x0000002f2f2fc220 */ /* 0x004fe20000400000 */
[----:B------:R-:W-:Y:S01]  /*3750*/  F2FP.F16.F32.PACK_AB R49, R27, R26 ;  /* 0x0000001a1b31723e */ /* 0x000fe200000000ff */
[----:B------:R-:W-:Y:S01]  /*3760*/  FFMA R0, R7, R0, R18 ;  /* 0x0000000007007223 */ /* 0x000fe20000000012 */
[----:B------:R-:W-:Y:S01]  /*3770*/  F2FP.F16.F32.PACK_AB R51, R31, R30 ;  /* 0x0000001e1f33723e */ /* 0x000fe200000000ff */
[----:B------:R-:W-:Y:S01]  /*3780*/  FFMA R2, R47, R2, R8 ;  /* 0x000000022f027223 */ /* 0x000fe20000000008 */
[-C--:B------:R-:W-:Y:S01]  /*3790*/  FMUL R72, R72, R7.reuse ;  /* 0x0000000748487220 */ /* 0x080fe20000400000 */
        /* <DEDUP_REMOVED lines=10> */
[----:B------:R-:W-:Y:S01]  /*3840*/  FMUL R61, R61, R7 ;  /* 0x000000073d3d7220 */ /* 0x000fe20000400000 */
        /* <DEDUP_REMOVED lines=12> */
[----:B------:R-:W-:-:S02]  /*3910*/  F2FP.F16.F32.PACK_AB R24, R10, R11 ;  /* 0x0000000b0a18723e */ /* 0x000fc400000000ff */
[----:B------:R-:W-:Y:S02]  /*3920*/  F2FP.F16.F32.PACK_AB R25, R40, R23 ;  /* 0x000000172819723e */ /* 0x000fe400000000ff */
[----:B------:R-:W-:Y:S02]  /*3930*/  F2FP.F16.F32.PACK_AB R26, R12, R13 ;  /* 0x0000000d0c1a723e */ /* 0x000fe400000000ff */
[----:B------:R-:W-:Y:S02]  /*3940*/  F2FP.F16.F32.PACK_AB R27, R42, R41 ;  /* 0x000000292a1b723e */ /* 0x000fe400000000ff */
[----:B------:R-:W-:Y:S02]  /*3950*/  F2FP.F16.F32.PACK_AB R28, R14, R15 ;  /* 0x0000000f0e1c723e */ /* 0x000fe400000000ff */
[----:B------:R-:W-:Y:S02]  /*3960*/  F2FP.F16.F32.PACK_AB R29, R44, R43 ;  /* 0x0000002b2c1d723e */ /* 0x000fe400000000ff */
[----:B------:R-:W-:Y:S01]  /*3970*/  F2FP.F16.F32.PACK_AB R30, R16, R5 ;  /* 0x00000005101e723e */ /* 0x000fe200000000ff */
[----:B-1-3--:R-:W-:Y:S06]  /*3980*/  @!P0 BRA `(.L_x_27) ;  /* 0x0000000000048947 */ /* 0x00afec0003800000 */
[----:B------:R-:W-:Y:S01]  /*3990*/  BPT.TRAP 0x1 ;  /* 0x000000040000795c */ /* 0x000fe20000300000 */
.L_x_27:
[----:B------:R-:W-:Y:S05]  /*39a0*/  @P2 BRA `(.L_x_28) ;  /* 0x0000000000082947 */ /* 0x000fea0003800000 */
[----:B------:R-:W1:Y:S02]  /*39b0*/  SYNCS.PHASECHK.TRANS64.TRYWAIT P2, [UR7+0xa800], R9 ;  /* 0x00a80009ff0075a7 */ /* 0x000e640008040147 */
[----:B-1----:R-:W-:Y:S05]  /*39c0*/  @!P2 BRA `(.L_x_29) ;  /* 0x000000300038a947 */ /* 0x002fea0003800000 */
.L_x_28:
[----:B------:R-:W-:Y:S01]  /*39d0*/  UIMAD UR10, UR6, 0x180, UR16 ;  /* 0x00000180060a78a4 */ /* 0x000fe2000f8e0210 */
[----:B------:R-:W-:Y:S01]  /*39e0*/  WARPGROUP.ARRIVE ;  /* 0x00000000000079c5 */ /* 0x000fe20000000000 */
[----:B------:R-:W-:Y:S01]  /*39f0*/  UMOV UR11, 0xc0000010 ;  /* 0xc0000010000b7882 */ /* 0x000fe20000000000 */
[----:B------:R-:W-:Y:S01]  /*3a00*/  UMOV UR15, 0xc0000010 ;  /* 0xc0000010000f7882 */ /* 0x000fe20000000000 */
[----:B------:R-:W-:Y:S01]  /*3a10*/  UIADD3 UR14, UR10, 0x80, URZ ;  /* 0x000000800a0e7890 */ /* 0x000fe2000fffe03f */
[----:B------:R-:W-:Y:S01]  /*3a20*/  F2FP.F16.F32.PACK_AB R31, R46, R45 ;  /* 0x0000002d2e1f723e */ /* 0x000fe200000000ff */
[----:B------:R-:W-:Y:S02]  /*3a30*/  UIADD3 UR20, UR10, 0x100, URZ ;  /* 0x000001000a147890 */ /* 0x000fe4000fffe03f */
[----:B------:R-:W-:Y:S02]  /*3a40*/  UIADD3 UR22, UR10, 0x120, URZ ;  /* 0x000001200a167890 */ /* 0x000fe4000fffe03f */
[----:B------:R-:W-:Y:S01]  /*3a50*/  HGMMA.64x16x16.F32 R72, R48, gdesc[UR8].tnspB, R72, gsb0 ;  /* 0x4020000830487df0 */ /* 0x000fe20008000848 */
[----:B------:R-:W-:Y:S01]  /*3a60*/  UMOV UR23, 0xc0000010 ;  /* 0xc000001000177882 */ /* 0x000fe20000000000 */
[----:B------:R-:W-:Y:S01]  /*3a70*/  UMOV UR11, 0xc0000010 ;  /* 0xc0000010000b7882 */ /* 0x000fe20000000000 */
[----:B------:R-:W-:-:S02]  /*3a80*/  WARPGROUP.DEPBAR.LE gsb0, 0x0 ;  /* 0x00008000000079c5 */ /* 0x000fc40000010000 */
[----:B------:R-:W-:-:S06]  /*3a90*/  WARPGROUP.ARRIVE ;  /* 0x00000000000079c5 */ /* 0x000fcc0000000000 */
[----:B------:R-:W-:Y:S01]  /*3aa0*/  HGMMA.64x16x16.F32 R64, R48, gdesc[UR12].tnspB, R64, gsb0 ;  /* 0x4020000c30407df0 */ /* 0x000fe20008000840 */
[----:B------:R-:W-:Y:S01]  /*3ab0*/  UMOV UR14, UR20 ;  /* 0x00000014000e7c82 */ /* 0x000fe20008000000 */
[----:B------:R-:W-:Y:S01]  /*3ac0*/  UMOV UR15, 0xc0000010 ;  /* 0xc0000010000f7882 */ /* 0x000fe20000000000 */
[----:B------:R-:W-:Y:S01]  /*3ad0*/  UIADD3 UR20, UR10, 0xa0, URZ ;  /* 0x000000a00a147890 */ /* 0x000fe2000fffe03f */
        /* <DEDUP_REMOVED lines=32> */
[----:B------:R-:W-:Y:S01]  /*3ce0*/  UIADD3 UR10, UR10, 0x160, URZ ;  /* 0x000001600a0a7890 */ /* 0x000fe2000fffe03f */
[----:B------:R-:W-:Y:S02]  /*3cf0*/  WARPGROUP.DEPBAR.LE gsb0, 0x0 ;  /* 0x00008000000079c5 */ /* 0x000fe40000010000 */
[----:B------:R-:W-:-:S06]  /*3d00*/  WARPGROUP.ARRIVE ;  /* 0x00000000000079c5 */ /* 0x000fcc0000000000 */
[----:B------:R-:W-:Y:S03]  /*3d10*/  HGMMA.64x16x16.F32 R56, R24, gdesc[UR20].tnspB, R56, gsb0 ;  /* 0x4020001418387df0 */ /* 0x000fe60008000838 */
[----:B------:R-:W-:Y:S02]  /*3d20*/  WARPGROUP.DEPBAR.LE gsb0, 0x0 ;  /* 0x00008000000079c5 */ /* 0x000fe40000010000 */
[----:B------:R-:W-:-:S06]  /*3d30*/  WARPGROUP.ARRIVE ;  /* 0x00000000000079c5 */ /* 0x000fcc0000000000 */
[----:B------:R-:W-:Y:S01]  /*3d40*/  HGMMA.64x16x16.F32 R72, R28, gdesc[UR12].tnspB, R72, gsb0 ;  /* 0x4020000c1c487df0 */ /* 0x000fe20008000848 */
[----:B------:R-:W-:Y:S01]  /*3d50*/  UMOV UR14, UR20 ;  /* 0x00000014000e7c82 */ /* 0x000fe20008000000 */
        /* <DEDUP_REMOVED lines=10> */
.L_x_30:
[----:B------:R-:W-:-:S04]  /*3e00*/  ULEA UR7, UR17, UR36, 0x3 ;  /* 0x0000002411077291 */ /* 0x000fc8000f8e183f */
[----:B------:R-:W-:-:S04]  /*3e10*/  UIADD3 UR7, UR7, 0xa828, URZ ;  /* 0x0000a82807077890 */ /* 0x000fc8000fffe03f */
[----:B------:R-:W-:-:S09]  /*3e20*/  UPRMT UR7, URZ, 0x654, UR7 ;  /* 0x000006543f077896 */ /* 0x000fd20008000007 */
[----:B------:R-:W-:Y:S01]  /*3e30*/  SYNCS.ARRIVE.TRANS64.RED.A1T0 RZ, [UR7], RZ ;  /* 0x000000ffffff79a7 */ /* 0x000fe20008100407 */
[----:B------:R-:W-:Y:S05]  /*3e40*/  @P1 BRA `(.L_x_31) ;  /* 0x0000000000041947 */ /* 0x000fea0003800000 */
[----:B------:R-:W-:Y:S01]  /*3e50*/  BPT.TRAP 0x1 ;  /* 0x000000040000795c */ /* 0x000fe20000300000 */
.L_x_31:
[----:B------:R-:W-:-:S04]  /*3e60*/  UIADD3 UR17, UR17, 0x1, URZ ;  /* 0x0000000111117890 */ /* 0x000fc8000fffe03f */
[----:B------:R-:W-:-:S04]  /*3e70*/  UISETP.NE.AND UP0, UPT, UR17, 0x5, UPT ;  /* 0x000000051100788c */ /* 0x000fc8000bf05270 */
[----:B------:R-:W-:Y:S01]  /*3e80*/  USEL UR17, UR17, URZ, UP0 ;  /* 0x0000003f11117287 */ /* 0x000fe20008000000 */
[----:B------:R-:W-:Y:S11]  /*3e90*/  @!P0 BRA `(.L_x_32) ;  /* 0x0000000000048947 */ /* 0x000ff60003800000 */
[----:B------:R-:W-:Y:S01]  /*3ea0*/  BPT.TRAP 0x1 ;  /* 0x000000040000795c */ /* 0x000fe20000300000 */
.L_x_32:
[----:B------:R-:W-:-:S04]  /*3eb0*/  ULEA UR7, UR17, UR36, 0x3 ;  /* 0x0000002411077291 */ /* 0x000fc8000f8e183f */
[----:B------:R-:W-:-:S04]  /*3ec0*/  UIADD3 UR7, UR7, 0xa828, URZ ;  /* 0x0000a82807077890 */ /* 0x000fc8000fffe03f */
[----:B------:R-:W-:-:S09]  /*3ed0*/  UPRMT UR7, URZ, 0x654, UR7 ;  /* 0x000006543f077896 */ /* 0x000fd20008000007 */
[----:B------:R-:W-:Y:S01]  /*3ee0*/  SYNCS.ARRIVE.TRANS64.RED.A1T0 RZ, [UR7], RZ ;  /* 0x000000ffffff79a7 */ /* 0x000fe20008100407 */
[----:B------:R-:W-:Y:S05]  /*3ef0*/  @P1 BRA `(.L_x_33) ;  /* 0x0000000000041947 */ /* 0x000fea0003800000 */
[----:B------:R-:W-:Y:S01]  /*3f00*/  BPT.TRAP 0x1 ;  /* 0x000000040000795c */ /* 0x000fe20000300000 */
.L_x_33:
[----:B------:R-:W-:Y:S01]  /*3f10*/  UIADD3 UR6, UR6, 0x1, URZ ;  /* 0x0000000106067890 */ /* 0x000fe2000fffe03f */
[C---:B------:R-:W-:Y:S01]  /*3f20*/  ISETP.GT.AND P2, PT, R6.reuse, 0x2, PT ;  /* 0x000000020600780c */ /* 0x040fe20003f44270 */
[----:B------:R-:W-:Y:S01]  /*3f30*/  UIADD3 UR17, UR17, 0x1, URZ ;  /* 0x0000000111117890 */ /* 0x000fe2000fffe03f */
[----:B------:R-:W-:Y:S01]  /*3f40*/  VIADD R6, R6, 0xffffffff ;  /* 0xffffffff06067836 */ /* 0x000fe20000000000 */
[----:B------:R-:W-:Y:S01]  /*3f50*/  UISETP.NE.AND UP2, UPT, UR6, 0x5, UPT ;  /* 0x000000050600788c */ /* 0x000fe2000bf45270 */
[----:B------:R-:W-:Y:S01]  /*3f60*/  MOV R7, R3 ;  /* 0x0000000300077202 */ /* 0x000fe20000000f00 */
[----:B------:R-:W-:Y:S01]  /*3f70*/  UISETP.NE.AND UP0, UPT, UR17, 0x5, UPT ;  /* 0x000000051100788c */ /* 0x000fe2000bf05270 */
[----:B-1----:R-:W-:Y:S01]  /*3f80*/  IMAD.MOV.U32 R9, RZ, RZ, R4 ;  /* 0x000000ffff097224 */ /* 0x002fe200078e0004 */
[----:B------:R-:W-:Y:S02]  /*3f90*/  USEL UR7, URZ, 0x1, UP2 ;  /* 0x000000013f077887 */ /* 0x000fe40009000000 */
[----:B------:R-:W-:-:S02]  /*3fa0*/  USEL UR17, UR17, URZ, UP0 ;  /* 0x0000003f11117287 */ /* 0x000fc40008000000 */
[----:B------:R-:W-:Y:S02]  /*3fb0*/  USEL UR19, UR6, URZ, UP2 ;  /* 0x0000003f06137287 */ /* 0x000fe40009000000 */
[----:B------:R-:W-:Y:S01]  /*3fc0*/  LOP3.LUT R5, R80, UR7, RZ, 0x3c, !PT ;  /* 0x0000000750057c12 */ /* 0x000fe2000f8e3cff */
[----:B------:R-:W-:Y:S09]  /*3fd0*/  @P2 BRA `(.L_x_34) ;  /* 0xffffffe400642947 */ /* 0x000ff2000383ffff */
.L_x_23:
[----:B------:R-:W1:Y:S01]  /*3fe0*/  SHFL.BFLY PT, R5, R0, 0x1, 0x1f ;  /* 0x0c201f0000057f89 */ /* 0x000e6200000e0000 */
[----:B------:R-:W-:Y:S01]  /*3ff0*/  BSSY B0, `(.L_x_35) ;  /* 0x0000023000007945 */ /* 0x000fe20003800000 */
[----:B------:R-:W-:Y:S01]  /*4000*/  MOV R9, 0x7f800000 ;  /* 0x7f80000000097802 */ /* 0x000fe20000000f00 */
[----:B------:R-:W-:Y:S01]  /*4010*/  IMAD.MOV.U32 R10, RZ, RZ, 0x3f800000 ;  /* 0x3f800000ff0a7424 */ /* 0x000fe200078e00ff */
[----:B------:R-:W2:Y:S01]  /*4020*/  SHFL.BFLY PT, R7, R2, 0x1, 0x1f ;  /* 0x0c201f0002077f89 */ /* 0x000ea200000e0000 */
[----:B------:R-:W-:Y:S02]  /*4030*/  IMAD.MOV.U32 R11, RZ, RZ, 0x7f800000 ;  /* 0x7f800000ff0b7424 */ /* 0x000fe400078e00ff */
[----:B-1----:R-:W-:Y:S01]  /*4040*/  FADD R5, R5, R0 ;  /* 0x0000000005057221 */ /* 0x002fe20000000000 */
[----:B--2---:R-:W-:-:S04]  /*4050*/  FADD R14, R7, R2 ;  /* 0x00000002070e7221 */ /* 0x004fc80000000000 */
[----:B------:R-:W1:Y:S04]  /*4060*/  SHFL.BFLY PT, R6, R5, 0x2, 0x1f ;  /* 0x0c401f0005067f89 */ /* 0x000e6800000e0000 */
[----:B------:R-:W2:Y:S01]  /*4070*/  SHFL.BFLY PT, R15, R14, 0x2, 0x1f ;  /* 0x0c401f000e0f7f89 */ /* 0x000ea200000e0000 */
[C---:B-1----:R-:W-:Y:S01]  /*4080*/  FSETP.NE.AND P0, PT, R5.reuse, -R6, PT ;  /* 0x800000060500720b */ /* 0x042fe20003f05000 */
[----:B------:R-:W-:Y:S01]  /*4090*/  FADD R2, R5, R6 ;  /* 0x0000000605027221 */ /* 0x000fe20000000000 */
[----:B------:R-:W-:Y:S01]  /*40a0*/  MOV R6, 0x3f800000 ;  /* 0x3f80000000067802 */ /* 0x000fe20000000f00 */
[----:B--2---:R-:W-:-:S10]  /*40b0*/  FADD R8, R14, R15 ;  /* 0x0000000f0e087221 */ /* 0x004fd40000000000 */
[----:B------:R-:W-:Y:S05]  /*40c0*/  @!P0 BRA `(.L_x_36) ;  /* 0x0000000000548947 */ /* 0x000fea0003800000 */
[----:B------:R-:W-:Y:S01]  /*40d0*/  IADD3 R0, R2, 0x1800000, RZ ;  /* 0x0180000002007810 */ /* 0x000fe20007ffe0ff */
[----:B------:R-:W-:Y:S03]  /*40e0*/  BSSY B1, `(.L_x_37) ;  /* 0x000000c000017945 */ /* 0x000fe60003800000 */
[----:B------:R-:W-:-:S04]  /*40f0*/  LOP3.LUT R0, R0, 0x7f800000, RZ, 0xc0, !PT ;  /* 0x7f80000000007812 */ /* 0x000fc800078ec0ff */
[----:B------:R-:W-:-:S13]  /*4100*/  ISETP.GT.U32.AND P0, PT, R0, 0x1ffffff, PT ;  /* 0x01ffffff0000780c */ /* 0x000fda0003f04070 */
[----:B------:R-:W-:Y:S05]  /*4110*/  @P0 BRA `(.L_x_38) ;  /* 0x0000000000100947 */ /* 0x000fea0003800000 */
[----:B------:R-:W-:-:S07]  /*4120*/  MOV R13, 0x4140 ;  /* 0x00004140000d7802 */ /* 0x000fce0000000f00 */
[----:B------:R-:W-:Y:S05]  /*4130*/  CALL.REL.NOINC `($__internal_0_$__cuda_sm20_rcp_rn_f32_slowpath) ;  /* 0x0000002c00047944 */ /* 0x000fea0003c00000 */
[----:B------:R-:W-:Y:S01]  /*4140*/  IMAD.MOV.U32 R6, RZ, RZ, R5 ;  /* 0x000000ffff067224 */ /* 0x000fe200078e0005 */
[----:B------:R-:W-:Y:S06]  /*4150*/  BRA `(.L_x_39) ;  /* 0x0000000000107947 */ /* 0x000fec0003800000 */
.L_x_38:
[----:B------:R-:W1:Y:S02]  /*4160*/  MUFU.RCP R5, R2 ;  /* 0x0000000200057308 */ /* 0x000e640000001000 */
[----:B-1----:R-:W-:-:S04]  /*4170*/  FFMA R0, R2, R5, -1 ;  /* 0xbf80000002007423 */ /* 0x002fc80000000005 */
[----:B------:R-:W-:-:S04]  /*4180*/  FADD.FTZ R0, -R0, -RZ ;  /* 0x800000ff00007221 */ /* 0x000fc80000010100 */
[----:B------:R-:W-:-:S07]  /*4190*/  FFMA R6, R5, R0, R5 ;  /* 0x0000000005067223 */ /* 0x000fce0000000005 */
.L_x_39:
[----:B------:R-:W-:Y:S05]  /*41a0*/  BSYNC B1 ;  /* 0x0000000000017941 */ /* 0x000fea0003800000 */
.L_x_37:
[----:B------:R-:W-:Y:S01]  /*41b0*/  FSETP.GEU.AND P0, PT, |R2|, 1.175494350822287508e-38, PT ;  /* 0x008000000200780b */ /* 0x000fe20003f0e200 */
[----:B------:R-:W-:-:S12]  /*41c0*/  ULDC UR4, c[0x0][0x600] ;  /* 0x0001800000047ab9 */ /* 0x000fd80000000800 */
[----:B------:R-:W-:-:S04]  /*41d0*/  @!P0 FMUL R2, R2, 16777216 ;  /* 0x4b80000002028820 */ /* 0x000fc80000400000 */
[----:B------:R-:W1:Y:S02]  /*41e0*/  MUFU.LG2 R0, R2 ;  /* 0x0000000200007308 */ /* 0x000e640000000c00 */
[----:B-1----:R-:W-:-:S04]  /*41f0*/  @!P0 FADD R0, R0, -24 ;  /* 0xc1c0000000008421 */ /* 0x002fc80000000000 */
[----:B------:R-:W-:-:S04]  /*4200*/  FMUL R0, R0, 0.69314718246459960938 ;  /* 0x3f31721800007820 */ /* 0x000fc80000400000 */
[----:B------:R-:W-:-:S07]  /*4210*/  FFMA R11, R3, UR4, R0 ;  /* 0x00000004030b7c23 */ /* 0x000fce0008000000 */
.L_x_36:
[----:B------:R-:W-:Y:S05]  /*4220*/  BSYNC B0 ;  /* 0x0000000000007941 */ /* 0x000fea0003800000 */
.L_x_35:
[----:B------:R-:W-:Y:S01]  /*4230*/  FSETP.NE.AND P0, PT, R14, -R15, PT ;  /* 0x8000000f0e00720b */ /* 0x000fe20003f05000 */
[----:B------:R-:W-:Y:S01]  /*4240*/  ULDC UR4, c[0x0][0x608] ;  /* 0x0001820000047ab9 */ /* 0x000fe20000000800 */
[----:B------:R-:W-:Y:S01]  /*4250*/  BSSY B0, `(.L_x_40) ;  /* 0x0000025000007945 */ /* 0x000fe20003800000 */
[----:B------:R-:W-:-:S04]  /*4260*/  FMUL R6, R6, UR4 ;  /* 0x0000000406067c20 */ /* 0x000fc80008400000 */
        /* <DEDUP_REMOVED lines=12> */
[----:B------:R-:W-:Y:S06]  /*4330*/  @!P0 BRA `(.L_x_41) ;  /* 0x0000000000588947 */ /* 0x000fec0003800000 */
[----:B------:R-:W-:Y:S01]  /*4340*/  IADD3 R0, R8, 0x1800000, RZ ;  /* 0x0180000008007810 */ /* 0x000fe20007ffe0ff */
[----:B------:R-:W-:Y:S03]  /*4350*/  BSSY B1, `(.L_x_42) ;  /* 0x000000d000017945 */ /* 0x000fe60003800000 */
[----:B------:R-:W-:-:S04]  /*4360*/  LOP3.LUT R0, R0, 0x7f800000, RZ, 0xc0, !PT ;  /* 0x7f80000000007812 */ /* 0x000fc800078ec0ff */
[----:B------:R-:W-:-:S13]  /*4370*/  ISETP.GT.U32.AND P0, PT, R0, 0x1ffffff, PT ;  /* 0x01ffffff0000780c */ /* 0x000fda0003f04070 */
[----:B------:R-:W-:Y:S05]  /*4380*/  @P0 BRA `(.L_x_43) ;  /* 0x0000000000140947 */ /* 0x000fea0003800000 */
[----:B------:R-:W-:Y:S01]  /*4390*/  IMAD.MOV.U32 R2, RZ, RZ, R8 ;  /* 0x000000ffff027224 */ /* 0x000fe200078e0008 */
[----:B------:R-:W-:-:S07]  /*43a0*/  MOV R13, 0x43c0 ;  /* 0x000043c0000d7802 */ /* 0x000fce0000000f00 */
[----:B------:R-:W-:Y:S05]  /*43b0*/  CALL.REL.NOINC `($__internal_0_$__cuda_sm20_rcp_rn_f32_slowpath) ;  /* 0x0000002800647944 */ /* 0x000fea0003c00000 */
[----:B------:R-:W-:Y:S01]  /*43c0*/  MOV R10, R5 ;  /* 0x00000005000a7202 */ /* 0x000fe20000000f00 */
[----:B------:R-:W-:Y:S06]  /*43d0*/  BRA `(.L_x_44) ;  /* 0x0000000000107947 */ /* 0x000fec0003800000 */
.L_x_43:
[----:B------:R-:W1:Y:S02]  /*43e0*/  MUFU.RCP R3, R8 ;  /* 0x0000000800037308 */ /* 0x000e640000001000 */
[----:B-1----:R-:W-:-:S04]  /*43f0*/  FFMA R0, R8, R3, -1 ;  /* 0xbf80000008007423 */ /* 0x002fc80000000003 */
[----:B------:R-:W-:-:S04]  /*4400*/  FADD.FTZ R0, -R0, -RZ ;  /* 0x800000ff00007221 */ /* 0x000fc80000010100 */
[----:B------:R-:W-:-:S07]  /*4410*/  FFMA R10, R3, R0, R3 ;  /* 0x00000000030a7223 */ /* 0x000fce0000000003 */
.L_x_44:
[----:B------:R-:W-:Y:S05]  /*4420*/  BSYNC B1 ;  /* 0x0000000000017941 */ /* 0x000fea0003800000 */
.L_x_42:
[----:B------:R-:W-:Y:S01]  /*4430*/  FSETP.GEU.AND P0, PT, |R8|, 1.175494350822287508e-38, PT ;  /* 0x008000000800780b */ /* 0x000fe20003f0e200 */
[----:B------:R-:W-:-:S12]  /*4440*/  ULDC UR4, c[0x0][0x600] ;  /* 0x0001800000047ab9 */ /* 0x000fd80000000800 */
[----:B------:R-:W-:-:S04]  /*4450*/  @!P0 FMUL R8, R8, 16777216 ;  /* 0x4b80000008088820 */ /* 0x000fc80000400000 */
[----:B------:R-:W1:Y:S02]  /*4460*/  MUFU.LG2 R0, R8 ;  /* 0x0000000800007308 */ /* 0x000e640000000c00 */
[----:B-1----:R-:W-:-:S04]  /*4470*/  @!P0 FADD R0, R0, -24 ;  /* 0xc1c0000000008421 */ /* 0x002fc80000000000 */
[----:B------:R-:W-:-:S04]  /*4480*/  FMUL R9, R0, 0.69314718246459960938 ;  /* 0x3f31721800097820 */ /* 0x000fc80000400000 */
[----:B------:R-:W-:-:S07]  /*4490*/  FFMA R9, R4, UR4, R9 ;  /* 0x0000000404097c23 */ /* 0x000fce0008000009 */
.L_x_41:
[----:B------:R-:W-:Y:S05]  /*44a0*/  BSYNC B0 ;  /* 0x0000000000007941 */ /* 0x000fea0003800000 */
.L_x_40:
[----:B------:R-:W-:Y:S01]  /*44b0*/  UIADD3 UR4, UR37, -0x1, URZ ;  /* 0xffffffff25047890 */ /* 0x000fe2000fffe03f */
[----:B------:R-:W1:Y:S01]  /*44c0*/  S2R R2, SR_TID.X ;  /* 0x0000000000027919 */ /* 0x000e620000002100 */
[----:B------:R-:W-:Y:S01]  /*44d0*/  ULDC UR5, c[0x0][0x608] ;  /* 0x0001820000057ab9 */ /* 0x000fe20000000800 */
[----:B------:R-:W-:Y:S01]  /*44e0*/  ULDC.64 UR8, c[0x0][0x208] ;  /* 0x0000820000087ab9 */ /* 0x000fe20000000a00 */
[----:B------:R-:W-:Y:S02]  /*44f0*/  FMUL R10, R10, UR5 ;  /* 0x000000050a0a7c20 */ /* 0x000fe40008400000 */
[----:B------:R-:W-:Y:S01]  /*4500*/  ISETP.NE.AND P0, PT, RZ, UR4, PT ;  /* 0x00000004ff007c0c */ /* 0x000fe2000bf05270 */
[----:B------:R-:W-:-:S03]  /*4510*/  ULEA UR4, UR37, UR36, 0x3 ;  /* 0x0000002425047291 */ /* 0x000fc6000f8e183f */
[----:B------:R-:W-:-:S04]  /*4520*/  SEL R0, RZ, 0x1, P0 ;  /* 0x00000001ff007807 */ /* 0x000fc80000000000 */
[----:B------:R-:W-:-:S04]  /*4530*/  SHF.L.U32 R0, R0, 0x1f, RZ ;  /* 0x0000001f00007819 */ /* 0x000fc800000006ff */
[----:B------:R-:W2:Y:S01]  /*4540*/  SYNCS.PHASECHK.TRANS64.TRYWAIT P0, [UR4+0xa898], R0 ;  /* 0x00a89800ff0075a7 */ /* 0x000ea20008000144 */
[C---:B-1----:R-:W-:Y:S02]  /*4550*/  LOP3.LUT P1, R18, R2.reuse, 0x3, RZ, 0xc0, !PT ;  /* 0x0000000302127812 */ /* 0x042fe4000782c0ff */
[----:B------:R-:W-:Y:S01]  /*4560*/  LOP3.LUT R16, R2, 0x7f, RZ, 0xc0, !PT ;  /* 0x0000007f02107812 */ /* 0x000fe200078ec0ff */
[----:B--2---:R-:W-:Y:S10]  /*4570*/  @!P0 BRA `(.L_x_45) ;  /* 0x0000002400648947 */ /* 0x004ff40003800000 */
.L_x_96:
[----:B------:R-:W-:Y:S01]  /*4580*/  USHF.L.U32 UR42, UR42, 0x6, URZ ;  /* 0x000000062a2a7899 */ /* 0x000fe2000800063f */
[----:B------:R-:W-:Y:S01]  /*4590*/  BSSY B0, `(.L_x_46) ;  /* 0x0000018000007945 */ /* 0x000fe20003800000 */
[----:B------:R-:W-:-:S03]  /*45a0*/  SHF.R.U32.HI R17, RZ, 0x5, R16 ;  /* 0x00000005ff117819 */ /* 0x000fc60000011610 */
[----:B------:R-:W-:Y:S07]  /*45b0*/  @P1 BRA `(.L_x_47) ;  /* 0x0000000000541947 */ /* 0x000fee0003800000 */
[----:B------:R-:W2:Y:S01]  /*45c0*/  S2UR UR4, SR_CTAID.Y ;  /* 0x00000000000479c3 */ /* 0x000ea20000002600 */
[----:B-1----:R-:W-:Y:S01]  /*45d0*/  SHF.R.U32.HI R0, RZ, 0x2, R2 ;  /* 0x00000002ff007819 */ /* 0x002fe20000011602 */
[----:B------:R-:W-:Y:S01]  /*45e0*/  IMAD.SHL.U32 R3, R17, 0x10, RZ ;  /* 0x0000001011037824 */ /* 0x000fe200078e00ff */
[----:B------:R-:W-:Y:S02]  /*45f0*/  ULDC.64 UR6, c[0x0][0x688] ;  /* 0x0001a20000067ab9 */ /* 0x000fe40000000a00 */
[----:B------:R-:W-:-:S03]  /*4600*/  LOP3.LUT R0, R0, 0x7, RZ, 0xc0, !PT ;  /* 0x0000000700007812 */ /* 0x000fc600078ec0ff */
[----:B------:R-:W1:Y:S01]  /*4610*/  S2UR UR5, SR_CTAID.Z ;  /* 0x00000000000579c3 */ /* 0x000e620000002700 */
[----:B------:R-:W-:-:S04]  /*4620*/  LOP3.LUT R0, R3, 0xfffffff0, R0, 0xe2, !PT ;  /* 0xfffffff003007812 */ /* 0x000fc800078ee200 */
[----:B------:R-:W-:-:S05]  /*4630*/  IADD3 R3, R0, UR42, RZ ;  /* 0x0000002a00037c10 */ /* 0x000fca000fffe0ff */
[----:B------:R-:W-:Y:S01]  /*4640*/  VIADD R2, R3, 0x8 ;  /* 0x0000000803027836 */ /* 0x000fe20000000000 */
[----:B--2---:R-:W-:-:S04]  /*4650*/  UIMAD UR4, UR4, UR6, UR42 ;  /* 0x00000006040472a4 */ /* 0x004fc8000f8e022a */
[----:B-1----:R-:W-:-:S03]  /*4660*/  UIMAD UR4, UR5, UR7, UR4 ;  /* 0x00000007050472a4 */ /* 0x002fc6000f8e0204 */
[----:B------:R-:W-:Y:S02]  /*4670*/  ULDC UR5, c[0x0][0x288] ;  /* 0x0000a20000057ab9 */ /* 0x000fe40000000800 */
[----:B------:R-:W-:Y:S02]  /*4680*/  ISETP.GE.U32.AND P0, PT, R3, UR5, PT ;  /* 0x0000000503007c0c */ /* 0x000fe4000bf06070 */
[----:B------:R-:W-:Y:S02]  /*4690*/  IADD3 R0, P2, R0, UR4, RZ ;  /* 0x0000000400007c10 */ /* 0x000fe4000ff5e0ff */
[----:B------:R-:W-:Y:S01]  /*46a0*/  ISETP.GE.U32.AND P1, PT, R2, UR5, PT ;  /* 0x0000000502007c0c */ /* 0x000fe2000bf26070 */
[----:B------:R-:W-:Y:S01]  /*46b0*/  ULDC.64 UR4, c[0x0][0x680] ;  /* 0x0001a00000047ab9 */ /* 0x000fe20000000a00 */
[----:B------:R-:W-:Y:S02]  /*46c0*/  IADD3.X R3, RZ, RZ, RZ, P2, !PT ;  /* 0x000000ffff037210 */ /* 0x000fe400017fe4ff */
[----:B------:R-:W-:-:S04]  /*46d0*/  LEA R2, P2, R0, UR4, 0x2 ;  /* 0x0000000400027c11 */ /* 0x000fc8000f8410ff */
[----:B------:R-:W-:-:S05]  /*46e0*/  LEA.HI.X R3, R0, UR5, R3, 0x2, P2 ;  /* 0x0000000500037c11 */ /* 0x000fca00090f1403 */
[----:B------:R2:W-:Y:S04]  /*46f0*/  @!P0 STG.E desc[UR8][R2.64], R11 ;  /* 0x0000000b02008986 */ /* 0x0005e8000c101908 */
[----:B------:R2:W-:Y:S02]  /*4700*/  @!P1 STG.E desc[UR8][R2.64+0x20], R9 ;  /* 0x0000200902009986 */ /* 0x0005e4000c101908 */
.L_x_47:
[----:B------:R-:W-:Y:S05]  /*4710*/  BSYNC B0 ;  /* 0x0000000000007941 */ /* 0x000fea0003800000 */
.L_x_46:
[----:B------:R-:W-:Y:S01]  /*4720*/  ULDC.64 UR4, c[0x0][0x730] ;  /* 0x0001cc0000047ab9 */ /* 0x000fe20000000a00 */
[-C--:B------:R-:W-:Y:S01]  /*4730*/  FMUL R74, R74, R10.reuse ;  /* 0x0000000a4a4a7220 */ /* 0x080fe20000400000 */
[----:B------:R-:W-:Y:S01]  /*4740*/  ISETP.NE.U32.AND P0, PT, RZ, UR4, PT ;  /* 0x00000004ff007c0c */ /* 0x000fe2000bf05070 */
[-C--:B------:R-:W-:Y:S01]  /*4750*/  FMUL R34, R75, R10.reuse ;  /* 0x0000000a4b227220 */ /* 0x080fe20000400000 */
[-C--:B------:R-:W-:Y:S01]  /*4760*/  FMUL R78, R78, R10.reuse ;  /* 0x0000000a4e4e7220 */ /* 0x080fe20000400000 */
[-C--:B------:R-:W-:Y:S01]  /*4770*/  FMUL R36, R79, R10.reuse ;  /* 0x0000000a4f247220 */ /* 0x080fe20000400000 */
[----:B------:R-:W-:Y:S01]  /*4780*/  ISETP.NE.AND.EX P0, PT, RZ, UR5, PT, P0 ;  /* 0x00000005ff007c0c */ /* 0x000fe2000bf05300 */
[-C--:B------:R-:W-:Y:S01]  /*4790*/  FMUL R66, R66, R10.reuse ;  /* 0x0000000a42427220 */ /* 0x080fe20000400000 */
[-C--:B------:R-:W-:Y:S01]  /*47a0*/  FMUL R38, R67, R10.reuse ;  /* 0x0000000a43267220 */ /* 0x080fe20000400000 */
[-C--:B------:R-:W-:Y:S01]  /*47b0*/  FMUL R70, R70, R10.reuse ;  /* 0x0000000a46467220 */ /* 0x080fe20000400000 */
[-C--:B------:R-:W-:Y:S01]  /*47c0*/  FMUL R40, R71, R10.reuse ;  /* 0x0000000a47287220 */ /* 0x080fe20000400000 */
[-C--:B------:R-:W-:Y:S01]  /*47d0*/  FMUL R58, R58, R10.reuse ;  /* 0x0000000a3a3a7220 */ /* 0x080fe20000400000 */
[-C--:B------:R-:W-:Y:S01]  /*47e0*/  FMUL R42, R59, R10.reuse ;  /* 0x0000000a3b2a7220 */ /* 0x080fe20000400000 */
[-C--:B------:R-:W-:Y:S01]  /*47f0*/  FMUL R62, R62, R10.reuse ;  /* 0x0000000a3e3e7220 */ /* 0x080fe20000400000 */
[----:B------:R-:W-:-:S05]  /*4800*/  FMUL R44, R63, R10 ;  /* 0x0000000a3f2c7220 */ /* 0x000fca0000400000 */
[----:B------:R-:W-:Y:S05]  /*4810*/  @P0 BRA `(.L_x_48) ;  /* 0x0000000000200947 */ /* 0x000fea0003800000 */
[----:B------:R-:W-:Y:S02]  /*4820*/  ULDC.64 UR4, c[0x0][0x728] ;  /* 0x0001ca0000047ab9 */ /* 0x000fe40000000a00 */
[----:B------:R-:W-:-:S04]  /*4830*/  ISETP.NE.U32.AND P0, PT, RZ, UR4, PT ;  /* 0x00000004ff007c0c */ /* 0x000fc8000bf05070 */
[----:B------:R-:W-:-:S13]  /*4840*/  ISETP.NE.AND.EX P0, PT, RZ, UR5, PT, P0 ;  /* 0x00000005ff007c0c */ /* 0x000fda000bf05300 */
[----:B------:R-:W-:Y:S05]  /*4850*/  @!P0 BRA `(.L_x_49) ;  /* 0x00000000000c8947 */ /* 0x000fea0003800000 */
[----:B-12---:R-:W1:Y:S02]  /*4860*/  LDC.64 R2, c[0x0][0x728] ;  /* 0x0001ca00ff027b82 */ /* 0x006e640000000a00 */
[----:B-1----:R4:W5:Y:S01]  /*4870*/  LDG.E R2, desc[UR8][R2.64] ;  /* 0x0000000802027981 */ /* 0x002962000c1e1900 */
[----:B------:R-:W-:Y:S05]  /*4880*/  BRA `(.L_x_48) ;  /* 0x0000000000047947 */ /* 0x000fea0003800000 */
.L_x_49:
[----:B--2---:R-:W3:Y:S02]  /*4890*/  LDC R2, c[0x0][0x720] ;  /* 0x0001c800ff027b82 */ /* 0x004ee40000000800 */
.L_x_48:
[----:B-1----:R-:W-:Y:S01]  /*48a0*/  MOV R0, RZ ;  /* 0x000000ff00007202 */ /* 0x002fe20000000f00 */
[----:B---3-5:R-:W-:-:S03]  /*48b0*/  IMAD.MOV.U32 R27, RZ, RZ, R2 ;  /* 0x000000ffff1b7224 */ /* 0x028fc600078e0002 */
[----:B------:R-:W-:-:S13]  /*48c0*/  LOP3.LUT P0, RZ, R0, 0x9f, RZ, 0xc0, !PT ;  /* 0x0000009f00ff7812 */ /* 0x000fda000780c0ff */
[----:B------:R-:W-:Y:S05]  /*48d0*/  @!P0 BRA `(.L_x_50) ;  /* 0x0000000000408947 */ /* 0x000fea0003800000 */
[----:B------:R-:W-:Y:S01]  /*48e0*/  MOV R0, 0x0 ;  /* 0x0000000000007802 */ /* 0x000fe20000000f00 */
[----:B------:R-:W-:Y:S01]  /*48f0*/  ULDC.64 UR4, c[0x4][0x70] ;  /* 0x01001c0000047ab9 */ /* 0x000fe20000000a00 */
[----:B------:R-:W-:Y:S01]  /*4900*/  ULDC.64 UR6, c[0x4][0x8] ;  /* 0x0100020000067ab9 */ /* 0x000fe20000000a00 */
[----:B------:R-:W-:Y:S01]  /*4910*/  MOV R4, UR4 ;  /* 0x0000000400047c02 */ /* 0x000fe20008000f00 */
[----:B--2-4-:R1:W2:Y:S01]  /*4920*/  LDC.64 R2, c[0x4][R0] ;  /* 0x0100000000027b82 */ /* 0x0142a20000000a00 */
[----:B------:R-:W-:Y:S01]  /*4930*/  IMAD.U32 R5, RZ, RZ, UR5 ;  /* 0x00000005ff057e24 */ /* 0x000fe2000f8e00ff */
[----:B------:R-:W-:Y:S01]  /*4940*/  ULDC.64 UR4, c[0x4][0x78] ;  /* 0x01001e0000047ab9 */ /* 0x000fe20000000a00 */
[----:B------:R-:W-:Y:S01]  /*4950*/  MOV R10, UR6 ;  /* 0x00000006000a7c02 */ /* 0x000fe20008000f00 */
[----:B------:R-:W-:Y:S01]  /*4960*/  IMAD.U32 R7, RZ, RZ, UR5 ;  /* 0x00000005ff077e24 */ /* 0x000fe2000f8e00ff */
[----:B------:R-:W-:Y:S01]  /*4970*/  MOV R6, UR4 ;  /* 0x0000000400067c02 */ /* 0x000fe20008000f00 */
[----:B------:R-:W-:Y:S01]  /*4980*/  IMAD.U32 R11, RZ, RZ, UR7 ;  /* 0x00000007ff0b7e24 */ /* 0x000fe2000f8e00ff */
[----:B------:R-:W-:Y:S01]  /*4990*/  MOV R8, 0x70 ;  /* 0x0000007000087802 */ /* 0x000fe20000000f00 */
[----:B------:R-:W-:Y:S01]  /*49a0*/  IMAD.MOV.U32 R12, RZ, RZ, 0x1 ;  /* 0x00000001ff0c7424 */ /* 0x000fe200078e00ff */
[----:B-1----:R-:W-:-:S07]  /*49b0*/  MOV R13, RZ ;  /* 0x000000ff000d7202 */ /* 0x002fce0000000f00 */
[----:B------:R-:W-:-:S07]  /*49c0*/  LEPC R20, `(.L_x_50) ;  /* 0x000000001014794e */ /* 0x000fce0000000000 */
[----:B--2---:R-:W-:Y:S05]  /*49d0*/  CALL.ABS.NOINC R2 ;  /* 0x0000000002007343 */ /* 0x004fea0003c00000 */
.L_x_50:
[----:B------:R-:W-:Y:S01]  /*49e0*/  UIADD3 UR4, UR37, -0x1, URZ ;  /* 0xffffffff25047890 */ /* 0x000fe2000fffe03f */
[----:B------:R-:W-:-:S05]  /*49f0*/  IMAD.U32 R19, RZ, RZ, UR36 ;  /* 0x00000024ff137e24 */ /* 0x000fca000f8e00ff */
[----:B------:R-:W-:-:S05]  /*4a00*/  MOV R0, UR4 ;  /* 0x0000000400007c02 */ /* 0x000fca0008000f00 */
[----:B------:R-:W-:-:S05]  /*4a10*/  IMAD R19, R0, 0x1100, R19 ;  /* 0x0000110000137824 */ /* 0x000fca00078e0213 */
[----:B------:R-:W-:-:S13]  /*4a20*/  LOP3.LUT P0, RZ, R19, 0x90, RZ, 0xc0, !PT ;  /* 0x0000009013ff7812 */ /* 0x000fda000780c0ff */
[----:B------:R-:W-:Y:S05]  /*4a30*/  @!P0 BRA `(.L_x_51) ;  /* 0x0000000000408947 */ /* 0x000fea0003800000 */
[----:B------:R-:W-:Y:S01]  /*4a40*/  MOV R0, 0x0 ;  /* 0x0000000000007802 */ /* 0x000fe20000000f00 */
[----:B------:R-:W-:Y:S01]  /*4a50*/  ULDC.64 UR4, c[0x4][0x70] ;  /* 0x01001c0000047ab9 */ /* 0x000fe20000000a00 */
[----:B------:R-:W-:Y:S01]  /*4a60*/  ULDC.64 UR6, c[0x4][0x78] ;  /* 0x01001e0000067ab9 */ /* 0x000fe20000000a00 */
[----:B------:R-:W-:Y:S01]  /*4a70*/  IMAD.U32 R4, RZ, RZ, UR4 ;  /* 0x00000004ff047e24 */ /* 0x000fe2000f8e00ff */
[----:B--2-4-:R1:W2:Y:S01]  /*4a80*/  LDC.64 R2, c[0x4][R0] ;  /* 0x0100000000027b82 */ /* 0x0142a20000000a00 */
[----:B------:R-:W-:Y:S01]  /*4a90*/  MOV R5, UR5 ;  /* 0x0000000500057c02 */ /* 0x000fe20008000f00 */
[----:B------:R-:W-:Y:S01]  /*4aa0*/  ULDC.64 UR4, c[0x4][0x10] ;  /* 0x0100040000047ab9 */ /* 0x000fe20000000a00 */
[----:B------:R-:W-:Y:S01]  /*4ab0*/  IMAD.U32 R6, RZ, RZ, UR6 ;  /* 0x00000006ff067e24 */ /* 0x000fe2000f8e00ff */
[----:B------:R-:W-:Y:S01]  /*4ac0*/  MOV R7, UR7 ;  /* 0x0000000700077c02 */ /* 0x000fe20008000f00 */
[----:B------:R-:W-:Y:S01]  /*4ad0*/  IMAD.U32 R10, RZ, RZ, UR4 ;  /* 0x00000004ff0a7e24 */ /* 0x000fe2000f8e00ff */
[----:B------:R-:W-:Y:S01]  /*4ae0*/  MOV R11, UR5 ;  /* 0x00000005000b7c02 */ /* 0x000fe20008000f00 */
[----:B------:R-:W-:Y:S01]  /*4af0*/  IMAD.MOV.U32 R8, RZ, RZ, 0x70 ;  /* 0x00000070ff087424 */ /* 0x000fe200078e00ff */
[----:B------:R-:W-:Y:S01]  /*4b00*/  MOV R12, 0x1 ;  /* 0x00000001000c7802 */ /* 0x000fe20000000f00 */
[----:B-1----:R-:W-:-:S07]  /*4b10*/  IMAD.MOV.U32 R13, RZ, RZ, RZ ;  /* 0x000000ffff0d7224 */ /* 0x002fce00078e00ff */
[----:B------:R-:W-:-:S07]  /*4b20*/  LEPC R20, `(.L_x_51) ;  /* 0x000000001014794e */ /* 0x000fce0000000000 */
[----:B--2---:R-:W-:Y:S05]  /*4b30*/  CALL.ABS.NOINC R2 ;  /* 0x0000000002007343 */ /* 0x004fea0003c00000 */
.L_x_51:
[----:B------:R-:W1:Y:S01]  /*4b40*/  S2R R5, SR_TID.X ;  /* 0x0000000000057919 */ /* 0x000e620000002100 */
[----:B------:R-:W-:Y:S01]  /*4b50*/  ULDC.64 UR4, c[0x0][0x730] ;  /* 0x0001cc0000047ab9 */ /* 0x000fe20000000a00 */
[----:B------:R-:W-:Y:S01]  /*4b60*/  VIADD R16, R16, 0x1f ;  /* 0x0000001f10107836 */ /* 0x000fe20000000000 */
[----:B------:R-:W-:Y:S01]  /*4b70*/  ISETP.NE.U32.AND P0, PT, RZ, UR4, PT ;  /* 0x00000004ff007c0c */ /* 0x000fe2000bf05070 */
[----:B------:R-:W-:-:S03]  /*4b80*/  IMAD R17, R17, 0x10, R18 ;  /* 0x0000001011117824 */ /* 0x000fc600078e0212 */
[----:B------:R-:W-:-:S13]  /*4b90*/  ISETP.NE.AND.EX P0, PT, RZ, UR5, PT, P0 ;  /* 0x00000005ff007c0c */ /* 0x000fda000bf05300 */
[----:B------:R-:W3:Y:S01]  /*4ba0*/  @P0 LDC R27, c[0x0][0x720] ;  /* 0x0001c800ff1b0b82 */ /* 0x000ee20000000800 */
[----:B------:R-:W-:Y:S02]  /*4bb0*/  ISETP.GT.U32.AND P0, PT, R16, 0x3e, PT ;  /* 0x0000003e1000780c */ /* 0x000fe40003f04070 */
[----:B-1----:R-:W-:Y:S02]  /*4bc0*/  SHF.L.U32 R0, R5, 0x4, RZ ;  /* 0x0000000405007819 */ /* 0x002fe400000006ff */
[----:B--2---:R-:W-:Y:S02]  /*4bd0*/  SHF.R.U32.HI R2, RZ, 0x1, R5 ;  /* 0x00000001ff027819 */ /* 0x004fe40000011605 */
[C---:B----4-:R-:W-:Y:S02]  /*4be0*/  LOP3.LUT R3, R0.reuse, 0x40, RZ, 0xc0, !PT ;  /* 0x0000004000037812 */ /* 0x050fe400078ec0ff */
[----:B------:R-:W-:Y:S02]  /*4bf0*/  LOP3.LUT R0, R0, 0x80, RZ, 0xc0, !PT ;  /* 0x0000008000007812 */ /* 0x000fe400078ec0ff */
[----:B------:R-:W-:-:S02]  /*4c00*/  LOP3.LUT R4, R3, 0x8, R2, 0xf8, !PT ;  /* 0x0000000803047812 */ /* 0x000fc400078ef802 */
[----:B------:R-:W-:Y:S02]  /*4c10*/  SHF.L.U32 R3, R5, 0x1, RZ ;  /* 0x0000000105037819 */ /* 0x000fe400000006ff */
[----:B------:R-:W-:Y:S01]  /*4c20*/  LEA R2, R17, R0, 0x4 ;  /* 0x0000000011027211 */ /* 0x000fe200078e20ff */
[-C--:B---3--:R-:W-:Y:S01]  /*4c30*/  FMUL R0, R72, R27.reuse ;  /* 0x0000001b48007220 */ /* 0x088fe20000400000 */
[----:B------:R-:W-:Y:S01]  /*4c40*/  LOP3.LUT R3, R4, 0x8, R3, 0x78, !PT ;  /* 0x0000000804037812 */ /* 0x000fe200078e7803 */
[-C--:B------:R-:W-:Y:S01]  /*4c50*/  FMUL R5, R34, R27.reuse ;  /* 0x0000001b22057220 */ /* 0x080fe20000400000 */
[-C--:B------:R-:W-:Y:S01]  /*4c60*/  FMUL R4, R76, R27.reuse ;  /* 0x0000001b4c047220 */ /* 0x080fe20000400000 */
[-C--:B------:R-:W-:Y:S01]  /*4c70*/  FMUL R7, R24, R27.reuse ;  /* 0x0000001b18077220 */ /* 0x080fe20000400000 */
[-C--:B------:R-:W-:Y:S01]  /*4c80*/  FMUL R6, R78, R27.reuse ;  /* 0x0000001b4e067220 */ /* 0x080fe20000400000 */
[----:B------:R-:W-:Y:S02]  /*4c90*/  IMAD.IADD R8, R2, 0x1, R3 ;  /* 0x0000000102087824 */ /* 0x000fe400078e0203 */
        /* <DEDUP_REMOVED lines=22> */
[----:B------:R-:W-:Y:S01]  /*4e00*/  F2FP.F16.F32.PACK_AB R31, R9, R6 ;  /* 0x00000006091f723e */ /* 0x000fe200000000ff */
[----:B------:R-:W-:Y:S06]  /*4e10*/  @P0 BRA `(.L_x_52) ;  /* 0x0000000000040947 */ /* 0x000fec0003800000 */
[----:B------:R-:W-:-:S04]  /*4e20*/  DEPBAR.LE SB0, 0x1 ;  /* 0x000080400000791a */ /* 0x000fc80000000000 */
.L_x_52:
[----:B------:R-:W-:Y:S05]  /*4e30*/  WARPSYNC.ALL ;  /* 0x0000000000007948 */ /* 0x000fea0003800000 */
[----:B------:R-:W-:Y:S01]  /*4e40*/  BAR.SYNC.DEFER_BLOCKING 0x1, 0x80 ;  /* 0x0042000000007b1d */ /* 0x000fe20000010000 */
[----:B------:R-:W-:Y:S02]  /*4e50*/  LEA R8, R8, R19, 0x1 ;  /* 0x0000001308087211 */ /* 0x000fe400078e08ff */
[----:B------:R-:W-:Y:S02]  /*4e60*/  F2FP.F16.F32.PACK_AB R4, R10, R11 ;  /* 0x0000000b0a04723e */ /* 0x000fe400000000ff */
[----:B------:R-:W-:Y:S01]  /*4e70*/  F2FP.F16.F32.PACK_AB R5, R12, R13 ;  /* 0x0000000d0c05723e */ /* 0x000fe200000000ff */
[----:B------:R-:W-:Y:S01]  /*4e80*/  BSSY B0, `(.L_x_53) ;  /* 0x0000016000007945 */ /* 0x000fe20003800000 */
[----:B------:R-:W-:-:S02]  /*4e90*/  F2FP.F16.F32.PACK_AB R6, R14, R15 ;  /* 0x0000000f0e06723e */ /* 0x000fc400000000ff */
[----:B------:R-:W-:Y:S01]  /*4ea0*/  F2FP.F16.F32.PACK_AB R7, R16, R17 ;  /* 0x000000111007723e */ /* 0x000fe200000000ff */
[----:B------:R1:W-:Y:S01]  /*4eb0*/  STSM.16.M88.4 [R8], R28 ;  /* 0x0000001c08007844 */ /* 0x0003e20000000200 */
[----:B------:R-:W-:Y:S01]  /*4ec0*/  @!PT LDS RZ, [RZ] ;  /* 0x00000000fffff984 */ /* 0x000fe20000000800 */
[----:B------:R-:W-:Y:S01]  /*4ed0*/  @!PT LDS RZ, [RZ] ;  /* 0x00000000fffff984 */ /* 0x000fe20000000800 */
[----:B------:R-:W-:Y:S01]  /*4ee0*/  @!PT LDS RZ, [RZ] ;  /* 0x00000000fffff984 */ /* 0x000fe20000000800 */
[----:B------:R-:W-:Y:S01]  /*4ef0*/  @!PT LDS RZ, [RZ] ;  /* 0x00000000fffff984 */ /* 0x000fe20000000800 */
[----:B------:R2:W-:Y:S06]  /*4f00*/  MEMBAR.ALL.CTA ;  /* 0x0000000000007992 */ /* 0x0005ec0000008000 */
[----:B--2---:R-:W2:Y:S02]  /*4f10*/  FENCE.VIEW.ASYNC.S ;  /* 0x00000000000073c6 */ /* 0x004ea40000000000 */
[----:B--2---:R-:W-:Y:S06]  /*4f20*/  BAR.SYNC.DEFER_BLOCKING 0x1, 0x80 ;  /* 0x0042000000007b1d */ /* 0x004fec0000010000 */
[----:B------:R-:W-:Y:S05]  /*4f30*/  @P0 BRA `(.L_x_54) ;  /* 0x0000000000280947 */ /* 0x000fea0003800000 */
[----:B------:R-:W-:Y:S01]  /*4f40*/  S2UR UR44, SR_CTAID.Z ;  /* 0x00000000002c79c3 */ /* 0x000fe20000002700 */
[----:B------:R-:W-:Y:S01]  /*4f50*/  ULDC.64 UR4, c[0x0][0x198] ;  /* 0x0000660000047ab9 */ /* 0x000fe20000000a00 */
[----:B------:R-:W-:Y:S01]  /*4f60*/  R2UR UR40, R19 ;  /* 0x00000000132872ca */ /* 0x000fe200000e0000 */
[----:B------:R-:W-:Y:S01]  /*4f70*/  UIADD3 UR4, UP0, UR4, 0x670, URZ ;  /* 0x0000067004047890 */ /* 0x000fe2000ff1e03f */
[----:B------:R-:W-:-:S03]  /*4f80*/  UMOV UR41, URZ ;  /* 0x0000003f00297c82 */ /* 0x000fc60008000000 */
[----:B------:R-:W-:Y:S01]  /*4f90*/  UIADD3.X UR5, URZ, UR5, URZ, UP0, !UPT ;  /* 0x000000053f057290 */ /* 0x000fe200087fe43f */
[----:B------:R-:W2:Y:S08]  /*4fa0*/  S2UR UR43, SR_CTAID.Y ;  /* 0x00000000002b79c3 */ /* 0x000eb00000002600 */
[----:B--2---:R2:W-:Y:S01]  /*4fb0*/  UTMASTG.4D [UR40], [UR4] ;  /* 0x00000028040073b5 */ /* 0x0045e20008018000 */
[----:B------:R0:W-:Y:S01]  /*4fc0*/  UTMACMDFLUSH ;  /* 0x00000000000079b7 */ /* 0x0001e20000000000 */
[----:B--2---:R-:W-:-:S04]  /*4fd0*/  DEPBAR.LE SB0, 0x1 ;  /* 0x000080400000791a */ /* 0x004fc80000000000 */
.L_x_54:
[----:B------:R-:W-:Y:S05]  /*4fe0*/  BSYNC B0 ;  /* 0x0000000000007941 */ /* 0x000fea0003800000 */
.L_x_53:
[----:B------:R-:W-:Y:S01]  /*4ff0*/  BAR.SYNC.DEFER_BLOCKING 0x1, 0x80 ;  /* 0x0042000000007b1d */ /* 0x000fe20000010000 */
[----:B------:R-:W-:Y:S02]  /*5000*/  F2FP.F16.F32.PACK_AB R12, R18, R21 ;  /* 0x00000015120c723e */ /* 0x000fe400000000ff */
[----:B------:R-:W-:Y:S02]  /*5010*/  F2FP.F16.F32.PACK_AB R13, R20, R23 ;  /* 0x00000017140d723e */ /* 0x000fe400000000ff */
[----:B------:R-:W-:Y:S01]  /*5020*/  F2FP.F16.F32.PACK_AB R14, R22, R25 ;  /* 0x00000019160e723e */ /* 0x000fe200000000ff */
[----:B------:R-:W-:Y:S01]  /*5030*/  BSSY B0, `(.L_x_55) ;  /* 0x0000016000007945 */ /* 0x000fe20003800000 */
[----:B------:R-:W-:Y:S01]  /*5040*/  F2FP.F16.F32.PACK_AB R15, R24, R27 ;  /* 0x0000001b180f723e */ /* 0x000fe200000000ff */
[----:B------:R2:W-:Y:S01]  /*5050*/  STSM.16.M88.4 [R8+0x800], R4 ;  /* 0x0008000408007844 */ /* 0x0005e20000000200 */
[----:B------:R-:W-:Y:S01]  /*5060*/  @!PT LDS RZ, [RZ] ;  /* 0x00000000fffff984 */ /* 0x000fe20000000800 */
[----:B------:R-:W-:Y:S01]  /*5070*/  @!PT LDS RZ, [RZ] ;  /* 0x00000000fffff984 */ /* 0x000fe20000000800 */
[----:B------:R-:W-:Y:S01]  /*5080*/  @!PT LDS RZ, [RZ] ;  /* 0x00000000fffff984 */ /* 0x000fe20000000800 */
[----:B------:R-:W-:Y:S01]  /*5090*/  @!PT LDS RZ, [RZ] ;  /* 0x00000000fffff984 */ /* 0x000fe20000000800 */
[----:B------:R3:W-:Y:S06]  /*50a0*/  MEMBAR.ALL.CTA ;  /* 0x0000000000007992 */ /* 0x0007ec0000008000 */
[----:B---3--:R-:W3:Y:S02]  /*50b0*/  FENCE.VIEW.ASYNC.S ;  /* 0x00000000000073c6 */ /* 0x008ee40000000000 */
[----:B---3--:R-:W-:Y:S06]  /*50c0*/  BAR.SYNC.DEFER_BLOCKING 0x1, 0x80 ;  /* 0x0042000000007b1d */ /* 0x008fec0000010000 */
[----:B------:R-:W-:Y:S05]  /*50d0*/  @P0 BRA `(.L_x_56) ;  /* 0x00000000002c0947 */ /* 0x000fea0003800000 */
[----:B------:R-:W-:Y:S01]  /*50e0*/  S2UR UR44, SR_CTAID.Z ;  /* 0x00000000002c79c3 */ /* 0x000fe20000002700 */
[----:B------:R-:W-:Y:S01]  /*50f0*/  R2UR UR40, R19 ;  /* 0x00000000132872ca */ /* 0x000fe200000e0000 */
[----:B------:R-:W-:Y:S01]  /*5100*/  ULDC.64 UR4, c[0x0][0x198] ;  /* 0x0000660000047ab9 */ /* 0x000fe20000000a00 */
[----:B------:R-:W-:Y:S01]  /*5110*/  UMOV UR41, 0x10 ;  /* 0x0000001000297882 */ /* 0x000fe20000000000 */
[----:B------:R-:W-:-:S04]  /*5120*/  UIADD3 UR4, UP0, UR4, 0x670, URZ ;  /* 0x0000067004047890 */ /* 0x000fc8000ff1e03f */
[----:B------:R-:W3:Y:S01]  /*5130*/  S2UR UR43, SR_CTAID.Y ;  /* 0x00000000002b79c3 */ /* 0x000ee20000002600 */
[----:B------:R-:W-:-:S05]  /*5140*/  UIADD3.X UR5, URZ, UR5, URZ, UP0, !UPT ;  /* 0x000000053f057290 */ /* 0x000fca00087fe43f */
[----:B------:R-:W-:-:S09]  /*5150*/  UIADD3 UR40, UR40, 0x800, URZ ;  /* 0x0000080028287890 */ /* 0x000fd2000fffe03f */
[----:B---3--:R3:W-:Y:S01]  /*5160*/  UTMASTG.4D [UR40], [UR4] ;  /* 0x00000028040073b5 */ /* 0x0087e20008018000 */
[----:B------:R0:W-:Y:S01]  /*5170*/  UTMACMDFLUSH ;  /* 0x00000000000079b7 */ /* 0x0001e20000000000 */
[----:B---3--:R-:W-:-:S04]  /*5180*/  DEPBAR.LE SB0, 0x1 ;  /* 0x000080400000791a */ /* 0x008fc80000000000 */
.L_x_56:
[----:B------:R-:W-:Y:S05]  /*5190*/  BSYNC B0 ;  /* 0x0000000000007941 */ /* 0x000fea0003800000 */
.L_x_55:
[----:B------:R-:W-:Y:S06]  /*51a0*/  BAR.SYNC.DEFER_BLOCKING 0x1, 0x80 ;  /* 0x0042000000007b1d */ /* 0x000fec0000010000 */
[----:B------:R-:W-:Y:S01]  /*51b0*/  BSSY B0, `(.L_x_57) ;  /* 0x0000014000007945 */ /* 0x000fe20003800000 */
[----:B------:R3:W-:Y:S01]  /*51c0*/  STSM.16.M88.4 [R8], R12 ;  /* 0x0000000c08007844 */ /* 0x0007e20000000200 */
[----:B------:R-:W-:Y:S01]  /*51d0*/  @!PT LDS RZ, [RZ] ;  /* 0x00000000fffff984 */ /* 0x000fe20000000800 */
[----:B------:R-:W-:Y:S01]  /*51e0*/  @!PT LDS RZ, [RZ] ;  /* 0x00000000fffff984 */ /* 0x000fe20000000800 */
[----:B------:R-:W-:Y:S01]  /*51f0*/  @!PT LDS RZ, [RZ] ;  /* 0x00000000fffff984 */ /* 0x000fe20000000800 */
[----:B------:R-:W-:Y:S01]  /*5200*/  @!PT LDS RZ, [RZ] ;  /* 0x00000000fffff984 */ /* 0x000fe20000000800 */
[----:B------:R4:W-:Y:S06]  /*5210*/  MEMBAR.ALL.CTA ;  /* 0x0000000000007992 */ /* 0x0009ec0000008000 */
[----:B----4-:R-:W4:Y:S02]  /*5220*/  FENCE.VIEW.ASYNC.S ;  /* 0x00000000000073c6 */ /* 0x010f240000000000 */
[----:B----4-:R-:W-:Y:S06]  /*5230*/  BAR.SYNC.DEFER_BLOCKING 0x1, 0x80 ;  /* 0x0042000000007b1d */ /* 0x010fec0000010000 */
[----:B------:R-:W-:Y:S05]  /*5240*/  @P0 BRA `(.L_x_58) ;  /* 0x0000000000280947 */ /* 0x000fea0003800000 */
[----:B------:R-:W-:Y:S01]  /*5250*/  S2UR UR12, SR_CTAID.Z ;  /* 0x00000000000c79c3 */ /* 0x000fe20000002700 */
[----:B------:R-:W-:Y:S01]  /*5260*/  ULDC.64 UR4, c[0x0][0x198] ;  /* 0x0000660000047ab9 */ /* 0x000fe20000000a00 */
[----:B------:R-:W-:Y:S01]  /*5270*/  R2UR UR8, R19 ;  /* 0x00000000130872ca */ /* 0x000fe200000e0000 */
[----:B------:R-:W-:Y:S01]  /*5280*/  UIADD3 UR4, UP0, UR4, 0x670, URZ ;  /* 0x0000067004047890 */ /* 0x000fe2000ff1e03f */
[----:B------:R-:W-:Y:S01]  /*5290*/  UMOV UR9, 0x20 ;  /* 0x0000002000097882 */ /* 0x000fe20000000000 */
[----:B------:R-:W-:Y:S02]  /*52a0*/  UMOV UR10, UR42 ;  /* 0x0000002a000a7c82 */ /* 0x000fe40008000000 */
[----:B------:R-:W-:Y:S01]  /*52b0*/  UIADD3.X UR5, URZ, UR5, URZ, UP0, !UPT ;  /* 0x000000053f057290 */ /* 0x000fe200087fe43f */
[----:B------:R-:W4:Y:S08]  /*52c0*/  S2UR UR11, SR_CTAID.Y ;  /* 0x00000000000b79c3 */ /* 0x000f300000002600 */
[----:B----4-:R4:W-:Y:S02]  /*52d0*/  UTMASTG.4D [UR8], [UR4] ;  /* 0x00000008040073b5 */ /* 0x0109e40008018000 */
[----:B----4-:R0:W-:Y:S02]  /*52e0*/  UTMACMDFLUSH ;  /* 0x00000000000079b7 */ /* 0x0101e40000000000 */
.L_x_58:
[----:B------:R-:W-:Y:S05]  /*52f0*/  BSYNC B0 ;  /* 0x0000000000007941 */ /* 0x000fea0003800000 */
.L_x_57:
[----:B------:R-:W-:Y:S01]  /*5300*/  UIADD3 UR37, UR37, -0x1, URZ ;  /* 0xffffffff25257890 */ /* 0x000fe2000fffe03f */
[----:B------:R-:W-:-:S04]  /*5310*/  DEPBAR.LE SB0, 0x0 ;  /* 0x000080000000791a */ /* 0x000fc80000000000 */
[----:B------:R-:W-:-:S04]  /*5320*/  USHF.L.U32 UR4, UR37, 0x3, URZ ;  /* 0x0000000325047899 */ /* 0x000fc8000800063f */
[----:B------:R-:W-:-:S04]  /*5330*/  ULOP3.LUT UR4, UR4, 0x8, URZ, 0xe2, !UPT ;  /* 0x0000000804047892 */ /* 0x000fc8000f8ee23f */
[----:B------:R-:W-:-:S06]  /*5340*/  ULOP3.LUT UR4, UR4, 0x18, URZ, 0x3c, !UPT ;  /* 0x0000001804047892 */ /* 0x000fcc000f8e3c3f */
[----:B------:R-:W-:-:S04]  /*5350*/  IMAD.U32 R0, RZ, RZ, UR4 ;  /* 0x00000004ff007e24 */ /* 0x000fc8000f8e00ff */
[----:B------:R-:W-:Y:S01]  /*5360*/  SYNCS.ARRIVE.TRANS64.A1T0 RZ, [R0+UR36+0xa890], RZ ;  /* 0x00a890ff00ff79a7 */ /* 0x000fe20008100024 */
[----:B------:R-:W-:Y:S05]  /*5370*/  EXIT ;  /* 0x000000000000794d */ /* 0x000fea0003800000 */
.L_x_6:
[----:B------:R-:W-:-:S08]  /*5380*/  UISETP.NE.AND UP0, UPT, UR5, 0x1, UPT ;  /* 0x000000010500788c */ /* 0x000fd0000bf05270 */
[----:B------:R-:W1:-:S00]  /*5390*/  USETMAXREG.DEALLOC.CTAPOOL 0x18 ;  /* 0x00000018000079c8 */ /* 0x000e4000080e0500 */
[----:B------:R-:W-:-:S13]  /*53a0*/  PLOP3.LUT P0, PT, PT, PT, UP0, 0x80, 0x0 ;  /* 0x000000000000781c */ /* 0x000fda0003f0f008 */
[----:B------:R-:W-:Y:S05]  /*53b0*/  @P0 EXIT ;  /* 0x000000000000094d */ /* 0x000fea0003800000 */
[----:B------:R-:W2:Y:S01]  /*53c0*/  S2UR UR11, SR_CTAID.X ;  /* 0x00000000000b79c3 */ /* 0x000ea20000002500 */
[----:B------:R-:W-:Y:S01]  /*53d0*/  ELECT P3, URZ, PT ;  /* 0x00000000003f782f */ /* 0x000fe20003860000 */
[----:B------:R-:W-:Y:S01]  /*53e0*/  BSSY B0, `(.L_x_59) ;  /* 0x0000035000007945 */ /* 0x000fe20003800000 */
[----:B-1----:R-:W-:Y:S01]  /*53f0*/  MOV R0, RZ ;  /* 0x000000ff00007202 */ /* 0x002fe20000000f00 */
[----:B------:R-:W-:Y:S01]  /*5400*/  IMAD.MOV.U32 R7, RZ, RZ, RZ ;  /* 0x000000ffff077224 */ /* 0x000fe200078e00ff */
[----:B------:R-:W-:-:S03]  /*5410*/  MOV R3, RZ ;  /* 0x000000ff00037202 */ /* 0x000fc60000000f00 */
[----:B------:R-:W1:Y:S08]  /*5420*/  S2UR UR36, SR_CTAID.Y ;  /* 0x00000000002479c3 */ /* 0x000e700000002600 */
[----:B------:R-:W3:Y:S01]  /*5430*/  S2UR UR37, SR_CTAID.Z ;  /* 0x00000000002579c3 */ /* 0x000ee20000002700 */
[----:B--2---:R-:W-:Y:S01]  /*5440*/  USHF.L.U32 UR11, UR11, 0x7, URZ ;  /* 0x000000070b0b7899 */ /* 0x004fe2000800063f */
[----:B------:R-:W-:Y:S11]  /*5450*/  @!P3 BRA `(.L_x_60) ;  /* 0x0000000000b4b947 */ /* 0x000ff60003800000 */
[----:B------:R-:W2:Y:S01]  /*5460*/  S2R R3, SR_CgaCtaId ;  /* 0x0000000000037919 */ /* 0x000ea20000008800 */
[----:B------:R-:W-:Y:S01]  /*5470*/  MOV R2, 0x400 ;  /* 0x0000040000027802 */ /* 0x000fe20000000f00 */
[----:B------:R-:W-:-:S03]  /*5480*/  IMAD.MOV.U32 R4, RZ, RZ, 0x1 ;  /* 0x00000001ff047424 */ /* 0x000fc600078e00ff */
[----:B--2---:R-:W-:Y:S02]  /*5490*/  LEA R3, R3, R2, 0x18 ;  /* 0x0000000203037211 */ /* 0x004fe400078ec0ff */
[----:B------:R-:W-:-:S04]  /*54a0*/  SHF.L.U32 R2, R4, 0x1f, RZ ;  /* 0x0000001f04027819 */ /* 0x000fc800000006ff */
[----:B------:R-:W2:Y:S02]  /*54b0*/  SYNCS.PHASECHK.TRANS64.TRYWAIT P0, [R3+URZ+0xa860], R2 ;  /* 0x00a86002030075a7 */ /* 0x000ea4000800017f */
[----:B--2---:R-:W-:Y:S05]  /*54c0*/  @!P0 BRA `(.L_x_61) ;  /* 0x0000001400a88947 */ /* 0x004fea0003800000 */
.L_x_97:
[----:B------:R-:W-:Y:S01]  /*54d0*/  ULOP3.LUT UR5, UR4, 0x2, URZ, 0xfc, !UPT ;  /* 0x0000000204057892 */ /* 0x000fe2000f8efc3f */
[----:B--2---:R-:W-:-:S03]  /*54e0*/  @P2 MOV R2, 0x1800 ;  /* 0x0000180000022802 */ /* 0x004fc60000000f00 */
[----:B------:R-:W-:Y:S01]  /*54f0*/  UPRMT UR5, UR5, 0x9910, URZ ;  /* 0x0000991005057896 */ /* 0x000fe2000800003f */
[----:B------:R2:W-:Y:S03]  /*5500*/  @P2 SYNCS.ARRIVE.TRANS64 RZ, [R3+URZ+0xa850], R2 ;  /* 0x00a8500203ff29a7 */ /* 0x0005e6000800003f */
[----:B------:R-:W-:-:S06]  /*5510*/  UISETP.NE.AND UP0, UPT, UR5, 0x2, UPT ;  /* 0x000000020500788c */ /* 0x000fcc000bf05270 */
[----:B------:R-:W-:-:S13]  /*5520*/  PLOP3.LUT P0, PT, PT, PT, UP0, 0x80, 0x0 ;  /* 0x000000000000781c */ /* 0x000fda0003f0f008 */
[----:B--2---:R-:W-:Y:S05]  /*5530*/  @P0 BRA `(.L_x_62) ;  /* 0x0000000000040947 */ /* 0x004fea0003800000 */
[----:B-1-3--:R-:W-:Y:S01]  /*5540*/  BPT.TRAP 0x1 ;  /* 0x000000040000795c */ /* 0x00afe20000300000 */
.L_x_62:
[----:B------:R-:W-:-:S04]  /*5550*/  LOP3.LUT P0, RZ, R6, 0x1f, RZ, 0xc0, !PT ;  /* 0x0000001f06ff7812 */ /* 0x000fc8000780c0ff */
[----:B------:R-:W-:-:S13]  /*5560*/  PLOP3.LUT P0, PT, P0, P2, PT, 0x2a, 0x0 ;  /* 0x000000000000781c */ /* 0x000fda0000704572 */
[----:B------:R-:W-:Y:S05]  /*5570*/  @P0 BRA `(.L_x_63) ;  /* 0x0000000000040947 */ /* 0x000fea0003800000 */
[----:B-1-3--:R-:W-:Y:S01]  /*5580*/  BPT.TRAP 0x1 ;  /* 0x000000040000795c */ /* 0x00afe20000300000 */
.L_x_63:
[----:B------:R-:W-:Y:S01]  /*5590*/  R2UR UR8, R3 ;  /* 0x00000000030872ca */ /* 0x000fe200000e0000 */
[----:B------:R-:W-:Y:S01]  /*55a0*/  ULDC.64 UR6, c[0x0][0x198] ;  /* 0x0000660000067ab9 */ /* 0x000fe20000000a00 */
[----:B------:R-:W-:Y:S01]  /*55b0*/  UMOV UR14, 0x0 ;  /* 0x00000000000e7882 */ /* 0x000fe20000000000 */
[----:B------:R-:W-:Y:S01]  /*55c0*/  UIADD3 UR6, UP0, UR6, 0xf0, URZ ;  /* 0x000000f006067890 */ /* 0x000fe2000ff1e03f */
[----:B------:R-:W-:Y:S01]  /*55d0*/  IMAD.MOV.U32 R3, RZ, RZ, 0x1 ;  /* 0x00000001ff037424 */ /* 0x000fe200078e00ff */
[----:B------:R-:W-:Y:S01]  /*55e0*/  UMOV UR15, 0x10000000 ;  /* 0x10000000000f7882 */ /* 0x000fe20000000000 */
[----:B------:R-:W-:Y:S01]  /*55f0*/  UMOV UR10, URZ ;  /* 0x0000003f000a7c82 */ /* 0x000fe20008000000 */
[----:B------:R-:W-:Y:S01]  /*5600*/  UIADD3.X UR7, URZ, UR7, URZ, UP0, !UPT ;  /* 0x000000073f077290 */ /* 0x000fe200087fe43f */
[----:B------:R-:W-:Y:S01]  /*5610*/  MOV R7, 0x40 ;  /* 0x0000004000077802 */ /* 0x000fe20000000f00 */
[----:B-1----:R-:W-:Y:S01]  /*5620*/  UMOV UR12, UR36 ;  /* 0x00000024000c7c82 */ /* 0x002fe20008000000 */
[----:B---3--:R-:W-:Y:S01]  /*5630*/  UMOV UR13, UR37 ;  /* 0x00000025000d7c82 */ /* 0x008fe20008000000 */
[----:B------:R-:W-:Y:S01]  /*5640*/  UMOV UR18, 0x10 ;  /* 0x0000001000127882 */ /* 0x000fe20000000000 */
[----:B------:R-:W-:Y:S01]  /*5650*/  UMOV UR19, UR11 ;  /* 0x0000000b00137c82 */ /* 0x000fe20008000000 */
[----:B------:R-:W-:-:S02]  /*5660*/  UIADD3 UR9, UR8, 0xa850, URZ ;  /* 0x0000a85008097890 */ /* 0x000fc4000fffe03f */
[----:B------:R-:W-:Y:S02]  /*5670*/  UIADD3 UR16, UR8, 0x800, URZ ;  /* 0x0000080008107890 */ /* 0x000fe4000fffe03f */
[----:B------:R-:W-:Y:S01]  /*5680*/  UIADD3 UR32, UR8, 0x1000, URZ ;  /* 0x0000100008207890 */ /* 0x000fe2000fffe03f */
[----:B------:R-:W-:Y:S01]  /*5690*/  UMOV UR20, UR36 ;  /* 0x0000002400147c82 */ /* 0x000fe20008000000 */
[----:B------:R-:W-:Y:S01]  /*56a0*/  UMOV UR21, UR37 ;  /* 0x0000002500157c82 */ /* 0x000fe20008000000 */
[----:B------:R-:W-:Y:S01]  /*56b0*/  UMOV UR17, UR9 ;  /* 0x0000000900117c82 */ /* 0x000fe20008000000 */
[----:B------:R-:W-:Y:S01]  /*56c0*/  UMOV UR34, 0x20 ;  /* 0x0000002000227882 */ /* 0x000fe20000000000 */
[----:B------:R-:W-:Y:S01]  /*56d0*/  UMOV UR35, UR11 ;  /* 0x0000000b00237c82 */ /* 0x000fe20008000000 */
[----:B------:R-:W-:Y:S01]  /*56e0*/  UMOV UR33, UR9 ;  /* 0x0000000900217c82 */ /* 0x000fe20008000000 */
[----:B------:R2:W-:Y:S01]  /*56f0*/  UTMALDG.4D [UR8], [UR6], desc[UR14] ;  /* 0x00000e08060075b4 */ /* 0x0005e20008019000 */
[----:B------:R2:W-:Y:S01]  /*5700*/  UTMALDG.4D [UR16], [UR6], desc[UR14] ;  /* 0x00000e10060075b4 */ /* 0x0005e20008019000 */
[----:B------:R2:W-:Y:S02]  /*5710*/  UTMALDG.4D [UR32], [UR6], desc[UR14] ;  /* 0x00000e20060075b4 */ /* 0x0005e40008019000 */
[----:B--2---:R-:W-:Y:S01]  /*5720*/  NOP ;  /* 0x0000000000007918 */ /* 0x004fe20000000000 */
.L_x_60:
[----:B-1-3--:R-:W-:Y:S05]  /*5730*/  BSYNC B0 ;  /* 0x0000000000007941 */ /* 0x00afea0003800000 */
.L_x_59:
[----:B------:R-:W1:Y:S01]  /*5740*/  LDC R2, c[0x0][0x28c] ;  /* 0x0000a300ff027b82 */ /* 0x000e620000000800 */
[----:B------:R-:W-:Y:S01]  /*5750*/  BSSY B0, `(.L_x_64) ;  /* 0x0000031000007945 */ /* 0x000fe20003800000 */
[----:B-1----:R-:W-:-:S13]  /*5760*/  ISETP.GT.AND P4, PT, R2, RZ, P3 ;  /* 0x000000ff0200720c */ /* 0x002fda0001f84270 */
[----:B------:R-:W-:Y:S05]  /*5770*/  @!P4 BRA `(.L_x_65) ;  /* 0x0000000000b8c947 */ /* 0x000fea0003800000 */
[----:B------:R-:W1:Y:S01]  /*5780*/  S2R R5, SR_CgaCtaId ;  /* 0x0000000000057919 */ /* 0x000e620000008800 */
[----:B------:R-:W-:-:S04]  /*5790*/  MOV R0, 0x400 ;  /* 0x0000040000007802 */ /* 0x000fc80000000f00 */
[----:B-1----:R-:W-:Y:S01]  /*57a0*/  LEA R0, R5, R0, 0x18 ;  /* 0x0000000005007211 */ /* 0x002fe200078ec0ff */
[----:B------:R-:W-:-:S05]  /*57b0*/  IMAD.MOV.U32 R5, RZ, RZ, 0x1 ;  /* 0x00000001ff057424 */ /* 0x000fca00078e00ff */
[----:B------:R-:W-:-:S04]  /*57c0*/  SHF.L.U32 R5, R5, 0x1f, RZ ;  /* 0x0000001f05057819 */ /* 0x000fc800000006ff */
[----:B------:R-:W1:Y:S02]  /*57d0*/  SYNCS.PHASECHK.TRANS64.TRYWAIT P0, [R0+URZ+0xa828], R5 ;  /* 0x00a82805000075a7 */ /* 0x000e64000800017f */
[----:B-1----:R-:W-:Y:S05]  /*57e0*/  @!P0 BRA `(.L_x_66) ;  /* 0x0000001000f48947 */ /* 0x002fea0003800000 */
.L_x_98:
[----:B------:R-:W-:Y:S01]  /*57f0*/  ULOP3.LUT UR5, UR4, 0x2, URZ, 0xfc, !UPT ;  /* 0x0000000204057892 */ /* 0x000fe2000f8efc3f */
[----:B-1----:R-:W-:-:S03]  /*5800*/  @P2 MOV R5, 0x1800 ;  /* 0x0000180000052802 */ /* 0x002fc60000000f00 */
[----:B------:R-:W-:Y:S01]  /*5810*/  UPRMT UR5, UR5, 0x9910, URZ ;  /* 0x0000991005057896 */ /* 0x000fe2000800003f */
[----:B------:R1:W-:Y:S03]  /*5820*/  @P2 SYNCS.ARRIVE.TRANS64 RZ, [R0+URZ+0xa800], R5 ;  /* 0x00a8000500ff29a7 */ /* 0x0003e6000800003f */
[----:B------:R-:W-:-:S06]  /*5830*/  UISETP.NE.AND UP0, UPT, UR5, 0x2, UPT ;  /* 0x000000020500788c */ /* 0x000fcc000bf05270 */
[----:B------:R-:W-:-:S13]  /*5840*/  PLOP3.LUT P0, PT, PT, PT, UP0, 0x80, 0x0 ;  /* 0x000000000000781c */ /* 0x000fda0003f0f008 */
[----:B-1----:R-:W-:Y:S05]  /*5850*/  @P0 BRA `(.L_x_67) ;  /* 0x0000000000040947 */ /* 0x002fea0003800000 */
[----:B------:R-:W-:Y:S01]  /*5860*/  BPT.TRAP 0x1 ;  /* 0x000000040000795c */ /* 0x000fe20000300000 */
.L_x_67:
[----:B------:R-:W-:-:S04]  /*5870*/  LOP3.LUT P0, RZ, R6, 0x1f, RZ, 0xc0, !PT ;  /* 0x0000001f06ff7812 */ /* 0x000fc8000780c0ff */
[----:B------:R-:W-:-:S13]  /*5880*/  PLOP3.LUT P0, PT, P0, P2, PT, 0x2a, 0x0 ;  /* 0x000000000000781c */ /* 0x000fda0000704572 */
[----:B------:R-:W-:Y:S05]  /*5890*/  @P0 BRA `(.L_x_68) ;  /* 0x0000000000040947 */ /* 0x000fea0003800000 */
[----:B------:R-:W-:Y:S01]  /*58a0*/  BPT.TRAP 0x1 ;  /* 0x000000040000795c */ /* 0x000fe20000300000 */
.L_x_68:
[----:B------:R-:W-:Y:S01]  /*58b0*/  R2UR UR16, R0 ;  /* 0x00000000001072ca */ /* 0x000fe200000e0000 */
[----:B------:R-:W-:Y:S01]  /*58c0*/  ULDC.64 UR6, c[0x0][0x198] ;  /* 0x0000660000067ab9 */ /* 0x000fe20000000a00 */
[----:B------:R-:W-:Y:S01]  /*58d0*/  UMOV UR35, URZ ;  /* 0x0000003f00237c82 */ /* 0x000fe20008000000 */
[----:B------:R-:W-:Y:S01]  /*58e0*/  UIADD3 UR6, UP0, UR6, 0x1f0, URZ ;  /* 0x000001f006067890 */ /* 0x000fe2000ff1e03f */
[----:B------:R-:W-:Y:S01]  /*58f0*/  IMAD.MOV.U32 R0, RZ, RZ, 0x1 ;  /* 0x00000001ff007424 */ /* 0x000fe200078e00ff */
[----:B------:R-:W-:Y:S01]  /*5900*/  UMOV UR8, 0x0 ;  /* 0x0000000000087882 */ /* 0x000fe20000000000 */
[----:B------:R-:W-:Y:S01]  /*5910*/  UMOV UR9, 0x10000000 ;  /* 0x1000000000097882 */ /* 0x000fe20000000000 */
[----:B------:R-:W-:Y:S01]  /*5920*/  UIADD3.X UR7, URZ, UR7, URZ, UP0, !UPT ;  /* 0x000000073f077290 */ /* 0x000fe200087fe43f */
[----:B------:R-:W-:Y:S01]  /*5930*/  UMOV UR34, URZ ;  /* 0x0000003f00227c82 */ /* 0x000fe20008000000 */
[----:B------:R-:W-:Y:S01]  /*5940*/  UMOV UR26, 0x10 ;  /* 0x00000010001a7882 */ /* 0x000fe20000000000 */
[----:B------:R-:W-:Y:S01]  /*5950*/  UMOV UR28, UR36 ;  /* 0x00000024001c7c82 */ /* 0x000fe20008000000 */
[----:B------:R-:W-:-:S02]  /*5960*/  UMOV UR29, UR37 ;  /* 0x00000025001d7c82 */ /* 0x000fc40008000000 */
[----:B------:R-:W-:Y:S02]  /*5970*/  UIADD3 UR32, UR16, 0x3000, URZ ;  /* 0x0000300010207890 */ /* 0x000fe4000fffe03f */
[----:B------:R-:W-:Y:S02]  /*5980*/  UIADD3 UR33, UR16, 0xa800, URZ ;  /* 0x0000a80010217890 */ /* 0x000fe4000fffe03f */
[----:B------:R-:W-:Y:S02]  /*5990*/  UIADD3 UR24, UR16, 0x3800, URZ ;  /* 0x0000380010187890 */ /* 0x000fe4000fffe03f */
[----:B------:R-:W-:Y:S01]  /*59a0*/  UIADD3 UR16, UR16, 0x4000, URZ ;  /* 0x0000400010107890 */ /* 0x000fe2000fffe03f */
[----:B------:R-:W-:Y:S02]  /*59b0*/  UMOV UR27, UR35 ;  /* 0x00000023001b7c82 */ /* 0x000fe40008000000 */
[----:B------:R-:W-:Y:S01]  /*59c0*/  UMOV UR25, UR33 ;  /* 0x0000002100197c82 */ /* 0x000fe20008000000 */
[----:B------:R-:W-:Y:S01]  /*59d0*/  UMOV UR18, 0x20 ;  /* 0x0000002000127882 */ /* 0x000fe20000000000 */
[----:B------:R-:W-:Y:S01]  /*59e0*/  UMOV UR20, UR36 ;  /* 0x0000002400147c82 */ /* 0x000fe20008000000 */
[----:B------:R-:W-:Y:S01]  /*59f0*/  UMOV UR21, UR37 ;  /* 0x0000002500157c82 */ /* 0x000fe20008000000 */
[----:B------:R-:W-:Y:S01]  /*5a00*/  UMOV UR19, UR35 ;  /* 0x0000002300137c82 */ /* 0x000fe20008000000 */
[----:B------:R1:W-:Y:S01]  /*5a10*/  UTMALDG.4D [UR32], [UR6], desc[UR8] ;  /* 0x00000820060075b4 */ /* 0x0003e20008019000 */
[----:B------:R-:W-:Y:S01]  /*5a20*/  UMOV UR17, UR33 ;  /* 0x0000002100117c82 */ /* 0x000fe20008000000 */
[----:B------:R1:W-:Y:S01]  /*5a30*/  UTMALDG.4D [UR24], [UR6], desc[UR8] ;  /* 0x00000818060075b4 */ /* 0x0003e20008019000 */
[----:B------:R1:W-:Y:S02]  /*5a40*/  UTMALDG.4D [UR16], [UR6], desc[UR8] ;  /* 0x00000810060075b4 */ /* 0x0003e40008019000 */
[----:B-1----:R-:W-:Y:S01]  /*5a50*/  NOP ;  /* 0x0000000000007918 */ /* 0x002fe20000000000 */
.L_x_65:
[----:B------:R-:W-:Y:S05]  /*5a60*/  BSYNC B0 ;  /* 0x0000000000007941 */ /* 0x000fea0003800000 */
.L_x_64:
[----:B------:R-:W-:Y:S04]  /*5a70*/  BSSY B0, `(.L_x_69) ;  /* 0x0000033000007945 */ /* 0x000fe80003800000 */
[----:B------:R-:W-:Y:S05]  /*5a80*/  @!P3 BRA `(.L_x_70) ;  /* 0x0000000000c4b947 */ /* 0x000fea0003800000 */
[----:B------:R-:W1:Y:S01]  /*5a90*/  S2R R5, SR_CgaCtaId ;  /* 0x0000000000057919 */ /* 0x000e620000008800 */
[----:B------:R-:W-:-:S04]  /*5aa0*/  MOV R4, 0x400 ;  /* 0x0000040000047802 */ /* 0x000fc80000000f00 */
[----:B-1----:R-:W-:Y:S02]  /*5ab0*/  LEA R8, R5, R4, 0x18 ;  /* 0x0000000405087211 */ /* 0x002fe400078ec0ff */
[----:B------:R-:W-:-:S03]  /*5ac0*/  MOV R5, 0x1 ;  /* 0x0000000100057802 */ /* 0x000fc60000000f00 */
[----:B------:R-:W-:Y:S01]  /*5ad0*/  IMAD R4, R3, 0x8, R8 ;  /* 0x0000000803047824 */ /* 0x000fe200078e0208 */
[----:B------:R-:W-:-:S04]  /*5ae0*/  SHF.L.U32 R5, R5, 0x1f, RZ ;  /* 0x0000001f05057819 */ /* 0x000fc800000006ff */
[----:B------:R-:W1:Y:S02]  /*5af0*/  SYNCS.PHASECHK.TRANS64.TRYWAIT P0, [R4+URZ+0xa860], R5 ;  /* 0x00a86005040075a7 */ /* 0x000e64000800017f */
[----:B-1----:R-:W-:Y:S05]  /*5b00*/  @!P0 BRA `(.L_x_71) ;  /* 0x0000001000408947 */ /* 0x002fea0003800000 */
.L_x_99:
        /* <DEDUP_REMOVED lines=8> */
.L_x_72:
[----:B------:R-:W-:-:S04]  /*5b90*/  LOP3.LUT P0, RZ, R6, 0x1f, RZ, 0xc0, !PT ;  /* 0x0000001f06ff7812 */ /* 0x000fc8000780c0ff */
[----:B------:R-:W-:-:S13]  /*5ba0*/  PLOP3.LUT P0, PT, P0, P2, PT, 0x2a, 0x0 ;  /* 0x000000000000781c */ /* 0x000fda0000704572 */
[----:B------:R-:W-:Y:S05]  /*5bb0*/  @P0 BRA `(.L_x_73) ;  /* 0x0000000000040947 */ /* 0x000fea0003800000 */
[----:B------:R-:W-:Y:S01]  /*5bc0*/  BPT.TRAP 0x1 ;  /* 0x000000040000795c */ /* 0x000fe20000300000 */
.L_x_73:
[----:B------:R-:W-:Y:S01]  /*5bd0*/  R2UR UR24, R3 ;  /* 0x00000000031872ca */ /* 0x000fe200000e0000 */
[----:B------:R-:W-:Y:S01]  /*5be0*/  ULDC.64 UR6, c[0x0][0x198] ;  /* 0x0000660000067ab9 */ /* 0x000fe20000000a00 */
[----:B------:R-:W-:Y:S01]  /*5bf0*/  R2UR UR5, R8 ;  /* 0x00000000080572ca */ /* 0x000fe200000e0000 */
[----:B------:R-:W-:Y:S01]  /*5c00*/  UIADD3 UR6, UP0, UR6, 0xf0, URZ ;  /* 0x000000f006067890 */ /* 0x000fe2000ff1e03f */
[----:B------:R-:W-:Y:S01]  /*5c10*/  R2UR UR27, R7 ;  /* 0x00000000071b72ca */ /* 0x000fe200000e0000 */
[----:B------:R-:W-:Y:S01]  /*5c20*/  UMOV UR8, 0x0 ;  /* 0x0000000000087882 */ /* 0x000fe20000000000 */
[----:B------:R-:W-:Y:S01]  /*5c30*/  R2UR UR25, R4 ;  /* 0x00000000041972ca */ /* 0x000fe200000e0000 */
[----:B------:R-:W-:Y:S01]  /*5c40*/  UIADD3.X UR7, URZ, UR7, URZ, UP0, !UPT ;  /* 0x000000073f077290 */ /* 0x000fe200087fe43f */
[----:B------:R-:W-:Y:S01]  /*5c50*/  UMOV UR9, 0x10000000 ;  /* 0x1000000000097882 */ /* 0x000fe20000000000 */
[----:B------:R-:W-:Y:S01]  /*5c60*/  UMOV UR26, URZ ;  /* 0x0000003f001a7c82 */ /* 0x000fe20008000000 */
[----:B------:R-:W-:Y:S01]  /*5c70*/  UMOV UR28, UR36 ;  /* 0x00000024001c7c82 */ /* 0x000fe20008000000 */
[----:B------:R-:W-:Y:S01]  /*5c80*/  UMOV UR29, UR37 ;  /* 0x00000025001d7c82 */ /* 0x000fe20008000000 */
[----:B------:R-:W-:Y:S01]  /*5c90*/  UMOV UR18, 0x10 ;  /* 0x0000001000127882 */ /* 0x000fe20000000000 */
[----:B------:R-:W-:-:S02]  /*5ca0*/  UMOV UR20, UR36 ;  /* 0x0000002400147c82 */ /* 0x000fc40008000000 */
[----:B------:R-:W-:Y:S02]  /*5cb0*/  UIMAD UR24, UR24, 0x1800, UR5 ;  /* 0x00001800181878a4 */ /* 0x000fe4000f8e0205 */
[----:B------:R-:W-:Y:S02]  /*5cc0*/  UIADD3 UR27, UR11, UR27, URZ ;  /* 0x0000001b0b1b7290 */ /* 0x000fe4000fffe03f */
[----:B------:R-:W-:Y:S02]  /*5cd0*/  UIADD3 UR25, UR25, 0xa850, URZ ;  /* 0x0000a85019197890 */ /* 0x000fe4000fffe03f */
[----:B------:R-:W-:Y:S02]  /*5ce0*/  UIADD3 UR16, UR24, 0x800, URZ ;  /* 0x0000080018107890 */ /* 0x000fe4000fffe03f */
[----:B------:R-:W-:Y:S01]  /*5cf0*/  UIADD3 UR32, UR24, 0x1000, URZ ;  /* 0x0000100018207890 */ /* 0x000fe2000fffe03f */
[----:B------:R-:W-:Y:S02]  /*5d00*/  UMOV UR21, UR37 ;  /* 0x0000002500157c82 */ /* 0x000fe40008000000 */
[----:B------:R-:W-:Y:S01]  /*5d10*/  UMOV UR17, UR25 ;  /* 0x0000001900117c82 */ /* 0x000fe20008000000 */
[----:B------:R-:W-:Y:S01]  /*5d20*/  UMOV UR19, UR27 ;  /* 0x0000001b00137c82 */ /* 0x000fe20008000000 */
[----:B------:R-:W-:Y:S01]  /*5d30*/  UMOV UR34, 0x20 ;  /* 0x0000002000227882 */ /* 0x000fe20000000000 */
[----:B------:R-:W-:Y:S01]  /*5d40*/  UMOV UR33, UR25 ;  /* 0x0000001900217c82 */ /* 0x000fe20008000000 */
[----:B------:R1:W-:Y:S01]  /*5d50*/  UTMALDG.4D [UR24], [UR6], desc[UR8] ;  /* 0x00000818060075b4 */ /* 0x0003e20008019000 */
[----:B------:R-:W-:Y:S01]  /*5d60*/  UMOV UR35, UR27 ;  /* 0x0000001b00237c82 */ /* 0x000fe20008000000 */
[----:B------:R1:W-:Y:S01]  /*5d70*/  UTMALDG.4D [UR16], [UR6], desc[UR8] ;  /* 0x00000810060075b4 */ /* 0x0003e20008019000 */
[----:B------:R1:W-:Y:S02]  /*5d80*/  UTMALDG.4D [UR32], [UR6], desc[UR8] ;  /* 0x00000820060075b4 */ /* 0x0003e40008019000 */
[----:B-1----:R-:W-:Y:S01]  /*5d90*/  NOP ;  /* 0x0000000000007918 */ /* 0x002fe20000000000 */
.L_x_70:
[----:B------:R-:W-:Y:S05]  /*5da0*/  BSYNC B0 ;  /* 0x0000000000007941 */ /* 0x000fea0003800000 */
.L_x_69:
[----:B------:R-:W-:Y:S01]  /*5db0*/  BSSY B0, `(.L_x_74) ;  /* 0x0000035000007945 */ /* 0x000fe20003800000 */
[----:B------:R-:W-:-:S03]  /*5dc0*/  IMAD.MOV.U32 R8, RZ, RZ, RZ ;  /* 0x000000ffff087224 */ /* 0x000fc600078e00ff */
        /* <DEDUP_REMOVED lines=9> */
.L_x_100:
        /* <DEDUP_REMOVED lines=8> */
.L_x_77:
[----:B------:R-:W-:-:S04]  /*5ee0*/  LOP3.LUT P0, RZ, R6, 0x1f, RZ, 0xc0, !PT ;  /* 0x0000001f06ff7812 */ /* 0x000fc8000780c0ff */
[----:B------:R-:W-:-:S13]  /*5ef0*/  PLOP3.LUT P0, PT, P0, P2, PT, 0x2a, 0x0 ;  /* 0x000000000000781c */ /* 0x000fda0000704572 */
[----:B------:R-:W-:Y:S05]  /*5f00*/  @P0 BRA `(.L_x_78) ;  /* 0x0000000000040947 */ /* 0x000fea0003800000 */
[----:B------:R-:W-:Y:S01]  /*5f10*/  BPT.TRAP 0x1 ;  /* 0x000000040000795c */ /* 0x000fe20000300000 */
.L_x_78:
[C---:B------:R-:W-:Y:S01]  /*5f20*/  IMAD R5, R0.reuse, 0x1800, R5 ;  /* 0x0000180000057824 */ /* 0x040fe200078e0205 */
[----:B------:R-:W-:Y:S01]  /*5f30*/  R2UR UR25, R3 ;  /* 0x00000000031972ca */ /* 0x000fe200000e0000 */
[----:B------:R-:W-:Y:S01]  /*5f40*/  ULDC.64 UR6, c[0x0][0x198] ;  /* 0x0000660000067ab9 */ /* 0x000fe20000000a00 */
[----:B------:R-:W-:Y:S01]  /*5f50*/  UMOV UR27, URZ ;  /* 0x0000003f001b7c82 */ /* 0x000fe20008000000 */
[----:B------:R-:W-:Y:S01]  /*5f60*/  UIADD3 UR6, UP0, UR6, 0x2f0, URZ ;  /* 0x000002f006067890 */ /* 0x000fe2000ff1e03f */
[----:B------:R-:W-:Y:S01]  /*5f70*/  R2UR UR32, R5 ;  /* 0x00000000052072ca */ /* 0x000fe200000e0000 */
[----:B------:R-:W-:Y:S01]  /*5f80*/  UMOV UR8, 0x0 ;  /* 0x0000000000087882 */ /* 0x000fe20000000000 */
[----:B------:R-:W-:Y:S01]  /*5f90*/  UMOV UR9, 0x10000000 ;  /* 0x1000000000097882 */ /* 0x000fe20000000000 */
[----:B------:R-:W-:Y:S01]  /*5fa0*/  UIADD3.X UR7, URZ, UR7, URZ, UP0, !UPT ;  /* 0x000000073f077290 */ /* 0x000fe200087fe43f */
[----:B------:R-:W-:Y:S01]  /*5fb0*/  VIADD R0, R0, 0x1 ;  /* 0x0000000100007836 */ /* 0x000fe20000000000 */
[----:B------:R-:W-:Y:S01]  /*5fc0*/  UMOV UR26, URZ ;  /* 0x0000003f001a7c82 */ /* 0x000fe20008000000 */
[----:B------:R-:W-:Y:S01]  /*5fd0*/  UMOV UR28, UR36 ;  /* 0x00000024001c7c82 */ /* 0x000fe20008000000 */
[----:B------:R-:W-:Y:S01]  /*5fe0*/  UMOV UR29, UR37 ;  /* 0x00000025001d7c82 */ /* 0x000fe20008000000 */
[----:B------:R-:W-:Y:S01]  /*5ff0*/  UMOV UR18, 0x10 ;  /* 0x0000001000127882 */ /* 0x000fe20000000000 */
[----:B------:R-:W-:Y:S01]  /*6000*/  UIADD3 UR25, UR25, 0xa800, URZ ;  /* 0x0000a80019197890 */ /* 0x000fe2000fffe03f */
[----:B------:R-:W-:Y:S01]  /*6010*/  MOV R8, 0x1 ;  /* 0x0000000100087802 */ /* 0x000fe20000000f00 */
[----:B------:R-:W-:Y:S01]  /*6020*/  UMOV UR20, UR36 ;  /* 0x0000002400147c82 */ /* 0x000fe20008000000 */
[----:B------:R-:W-:Y:S01]  /*6030*/  UMOV UR21, UR37 ;  /* 0x0000002500157c82 */ /* 0x000fe20008000000 */
[----:B------:R-:W-:-:S02]  /*6040*/  UIADD3 UR24, UR32, 0x3000, URZ ;  /* 0x0000300020187890 */ /* 0x000fc4000fffe03f */
[----:B------:R-:W-:Y:S02]  /*6050*/  UIADD3 UR16, UR32, 0x3800, URZ ;  /* 0x0000380020107890 */ /* 0x000fe4000fffe03f */
[----:B------:R-:W-:Y:S01]  /*6060*/  UIADD3 UR32, UR32, 0x4000, URZ ;  /* 0x0000400020207890 */ /* 0x000fe2000fffe03f */
[----:B------:R-:W-:Y:S01]  /*6070*/  UMOV UR19, UR27 ;  /* 0x0000001b00137c82 */ /* 0x000fe20008000000 */
[----:B------:R-:W-:Y:S01]  /*6080*/  UMOV UR17, UR25 ;  /* 0x0000001900117c82 */ /* 0x000fe20008000000 */
[----:B------:R-:W-:Y:S01]  /*6090*/  UMOV UR34, 0x20 ;  /* 0x0000002000227882 */ /* 0x000fe20000000000 */
[----:B------:R-:W-:Y:S01]  /*60a0*/  UMOV UR35, UR27 ;  /* 0x0000001b00237c82 */ /* 0x000fe20008000000 */
[----:B------:R1:W-:Y:S01]  /*60b0*/  UTMALDG.4D [UR24], [UR6], desc[UR8] ;  /* 0x00000818060075b4 */ /* 0x0003e20008019000 */
[----:B------:R-:W-:Y:S01]  /*60c0*/  UMOV UR33, UR25 ;  /* 0x0000001900217c82 */ /* 0x000fe20008000000 */
[----:B------:R1:W-:Y:S02]  /*60d0*/  UTMALDG.4D [UR16], [UR6], desc[UR8] ;  /* 0x00000810060075b4 */ /* 0x0003e40008019000 */
[----:B------:R1:W-:Y:S02]  /*60e0*/  UTMALDG.4D [UR32], [UR6], desc[UR8] ;  /* 0x00000820060075b4 */ /* 0x0003e40008019000 */
[----:B-1----:R-:W-:Y:S01]  /*60f0*/  NOP ;  /* 0x0000000000007918 */ /* 0x002fe20000000000 */
.L_x_75:
[----:B------:R-:W-:Y:S05]  /*6100*/  BSYNC B0 ;  /* 0x0000000000007941 */ /* 0x000fea0003800000 */
.L_x_74:
[----:B------:R-:W-:-:S13]  /*6110*/  ISETP.GE.AND P0, PT, R2, 0x41, PT ;  /* 0x000000410200780c */ /* 0x000fda0003f06270 */
[----:B------:R-:W-:Y:S05]  /*6120*/  @!P0 EXIT ;  /* 0x000000000000894d */ /* 0x000fea0003800000 */
[----:B------:R-:W-:Y:S01]  /*6130*/  VIADD R2, R2, 0x3f ;  /* 0x0000003f02027836 */ /* 0x000fe20000000000 */
[----:B------:R-:W-:Y:S01]  /*6140*/  LOP3.LUT P0, RZ, R6, 0x1f, RZ, 0xc0, !PT ;  /* 0x0000001f06ff7812 */ /* 0x000fe2000780c0ff */
[----:B------:R-:W-:Y:S03]  /*6150*/  BSSY B0, `(.L_x_79) ;  /* 0x0000076000007945 */ /* 0x000fe60003800000 */
[----:B------:R-:W-:Y:S02]  /*6160*/  SHF.R.S32.HI R3, RZ, 0x1f, R2 ;  /* 0x0000001fff037819 */ /* 0x000fe40000011402 */
[----:B------:R-:W-:Y:S02]  /*6170*/  PLOP3.LUT P0, PT, P0, P2, PT, 0x2a, 0x0 ;  /* 0x000000000000781c */ /* 0x000fe40000704572 */
[----:B------:R-:W-:Y:S02]  /*6180*/  LEA.HI R3, R3, R2, RZ, 0x6 ;  /* 0x0000000203037211 */ /* 0x000fe400078f30ff */
[----:B------:R-:W-:-:S02]  /*6190*/  MOV R2, UR4 ;  /* 0x0000000400027c02 */ /* 0x000fc40008000f00 */
[----:B------:R-:W-:Y:S02]  /*61a0*/  SHF.R.S32.HI R3, RZ, 0x6, R3 ;  /* 0x00000006ff037819 */ /* 0x000fe40000011403 */
[----:B------:R-:W-:-:S03]  /*61b0*/  LOP3.LUT R2, R2, 0x2, RZ, 0xfc, !PT ;  /* 0x0000000202027812 */ /* 0x000fc600078efcff */
[----:B------:R-:W-:Y:S01]  /*61c0*/  IMAD.SHL.U32 R4, R3, 0x2, RZ ;  /* 0x0000000203047824 */ /* 0x000fe200078e00ff */
[----:B------:R-:W-:-:S07]  /*61d0*/  MOV R3, 0x1 ;  /* 0x0000000100037802 */ /* 0x000fce0000000f00 */
.L_x_90:
[----:B------:R-:W-:Y:S04]  /*61e0*/  BSSY B1, `(.L_x_80) ;  /* 0x0000033000017945 */ /* 0x000fe80003800000 */
[----:B------:R-:W-:Y:S05]  /*61f0*/  @!P3 BRA `(.L_x_81) ;  /* 0x0000000000c4b947 */ /* 0x000fea0003800000 */
[----:B------:R-:W1:Y:S01]  /*6200*/  S2R R6, SR_CgaCtaId ;  /* 0x0000000000067919 */ /* 0x000e620000008800 */
[----:B------:R-:W-:-:S04]  /*6210*/  MOV R5, 0x400 ;  /* 0x0000040000057802 */ /* 0x000fc80000000f00 */
[----:B-1----:R-:W-:Y:S02]  /*6220*/  LEA R7, R6, R5, 0x18 ;  /* 0x0000000506077211 */ /* 0x002fe400078ec0ff */
[----:B------:R-:W-:-:S03]  /*6230*/  SHF.L.U32 R5, R3, 0x1f, RZ ;  /* 0x0000001f03057819 */ /* 0x000fc600000006ff */
[----:B------:R-:W-:-:S04]  /*6240*/  IMAD R6, R0, 0x8, R7 ;  /* 0x0000000800067824 */ /* 0x000fc800078e0207 */
[----:B------:R-:W1:Y:S02]  /*6250*/  SYNCS.PHASECHK.TRANS64.TRYWAIT P4, [R6+URZ+0xa828], R5 ;  /* 0x00a82805060075a7 */ /* 0x000e64000808017f */
[----:B-1----:R-:W-:Y:S05]  /*6260*/  @!P4 BRA `(.L_x_82) ;  /* 0x000000080090c947 */ /* 0x002fea0003800000 */
.L_x_101:
[----:B-1----:R-:W-:-:S04]  /*6270*/  @P2 MOV R5, 0x1800 ;  /* 0x0000180000052802 */ /* 0x002fc80000000f00 */
[----:B------:R1:W-:Y:S02]  /*6280*/  @P2 SYNCS.ARRIVE.TRANS64 RZ, [R6+URZ+0xa800], R5 ;  /* 0x00a8000506ff29a7 */ /* 0x0003e4000800003f */
[----:B-1----:R-:W-:-:S04]  /*6290*/  PRMT R5, R2, 0x9910, RZ ;  /* 0x0000991002057816 */ /* 0x002fc800000000ff */
[----:B------:R-:W-:-:S13]  /*62a0*/  ISETP.NE.AND P4, PT, R5, 0x2, PT ;  /* 0x000000020500780c */ /* 0x000fda0003f85270 */
[----:B------:R-:W-:Y:S05]  /*62b0*/  @P4 BRA `(.L_x_83) ;  /* 0x0000000000044947 */ /* 0x000fea0003800000 */
[----:B------:R-:W-:Y:S01]  /*62c0*/  BPT.TRAP 0x1 ;  /* 0x000000040000795c */ /* 0x000fe20000300000 */
.L_x_83:
[----:B------:R-:W-:Y:S05]  /*62d0*/  @P0 BRA `(.L_x_84) ;  /* 0x0000000000040947 */ /* 0x000fea0003800000 */
[----:B------:R-:W-:Y:S01]  /*62e0*/  BPT.TRAP 0x1 ;  /* 0x000000040000795c */ /* 0x000fe20000300000 */
.L_x_84:
[----:B------:R-:W-:Y:S01]  /*62f0*/  IMAD R7, R0, 0x1800, R7 ;  /* 0x0000180000077824 */ /* 0x000fe200078e0207 */
[----:B------:R-:W-:Y:S01]  /*6300*/  R2UR UR33, R6 ;  /* 0x00000000062172ca */ /* 0x000fe200000e0000 */
[----:B------:R-:W-:Y:S01]  /*6310*/  ULDC.64 UR6, c[0x0][0x198] ;  /* 0x0000660000067ab9 */ /* 0x000fe20000000a00 */
[----:B------:R-:W-:Y:S01]  /*6320*/  R2UR UR35, R8 ;  /* 0x00000000082372ca */ /* 0x000fe200000e0000 */
[----:B------:R-:W-:Y:S01]  /*6330*/  UIADD3 UR6, UP0, UR6, 0x1f0, URZ ;  /* 0x000001f006067890 */ /* 0x000fe2000ff1e03f */
[----:B------:R-:W-:Y:S01]  /*6340*/  R2UR UR16, R7 ;  /* 0x00000000071072ca */ /* 0x000fe200000e0000 */
[----:B------:R-:W-:Y:S01]  /*6350*/  UMOV UR8, 0x0 ;  /* 0x0000000000087882 */ /* 0x000fe20000000000 */
[----:B------:R-:W-:Y:S01]  /*6360*/  UMOV UR9, 0x10000000 ;  /* 0x1000000000097882 */ /* 0x000fe20000000000 */
[----:B------:R-:W-:Y:S01]  /*6370*/  UIADD3.X UR7, URZ, UR7, URZ, UP0, !UPT ;  /* 0x000000073f077290 */ /* 0x000fe200087fe43f */
[----:B------:R-:W-:Y:S01]  /*6380*/  VIADD R5, R0, 0x1 ;  /* 0x0000000100057836 */ /* 0x000fe20000000000 */
[----:B------:R-:W-:Y:S01]  /*6390*/  UMOV UR34, URZ ;  /* 0x0000003f00227c82 */ /* 0x000fe20008000000 */
[----:B------:R-:W-:Y:S01]  /*63a0*/  UMOV UR26, 0x10 ;  /* 0x00000010001a7882 */ /* 0x000fe20000000000 */
[----:B------:R-:W-:Y:S01]  /*63b0*/  UMOV UR28, UR36 ;  /* 0x00000024001c7c82 */ /* 0x000fe20008000000 */
[----:B------:R-:W-:Y:S01]  /*63c0*/  UMOV UR29, UR37 ;  /* 0x00000025001d7c82 */ /* 0x000fe20008000000 */
[----:B------:R-:W-:Y:S01]  /*63d0*/  UIADD3 UR33, UR33, 0xa800, URZ ;  /* 0x0000a80021217890 */ /* 0x000fe2000fffe03f */
[----:B------:R-:W-:Y:S01]  /*63e0*/  ISETP.NE.AND P4, PT, R5, 0x5, PT ;  /* 0x000000050500780c */ /* 0x000fe20003f85270 */
[----:B------:R-:W-:-:S02]  /*63f0*/  USHF.L.U32 UR35, UR35, 0x6, URZ ;  /* 0x0000000623237899 */ /* 0x000fc4000800063f */
[----:B------:R-:W-:Y:S01]  /*6400*/  UIADD3 UR32, UR16, 0x3000, URZ ;  /* 0x0000300010207890 */ /* 0x000fe2000fffe03f */
[----:B------:R-:W-:Y:S01]  /*6410*/  SEL R0, RZ, 0x1, P4 ;  /* 0x00000001ff007807 */ /* 0x000fe20002000000 */
[----:B------:R-:W-:Y:S02]  /*6420*/  UIADD3 UR24, UR16, 0x3800, URZ ;  /* 0x0000380010187890 */ /* 0x000fe4000fffe03f */
[----:B------:R-:W-:Y:S01]  /*6430*/  UIADD3 UR16, UR16, 0x4000, URZ ;  /* 0x0000400010107890 */ /* 0x000fe2000fffe03f */
[----:B------:R-:W-:Y:S01]  /*6440*/  LOP3.LUT R3, R3, R0, RZ, 0x3c, !PT ;  /* 0x0000000003037212 */ /* 0x000fe200078e3cff */
[----:B------:R-:W-:Y:S01]  /*6450*/  UMOV UR25, UR33 ;  /* 0x0000002100197c82 */ /* 0x000fe20008000000 */
[----:B------:R-:W-:Y:S01]  /*6460*/  UMOV UR27, UR35 ;  /* 0x00000023001b7c82 */ /* 0x000fe20008000000 */
[----:B------:R-:W-:Y:S01]  /*6470*/  UMOV UR18, 0x20 ;  /* 0x0000002000127882 */ /* 0x000fe20000000000 */
[----:B------:R-:W-:Y:S01]  /*6480*/  UMOV UR20, UR36 ;  /* 0x0000002400147c82 */ /* 0x000fe20008000000 */
[----:B------:R-:W-:Y:S01]  /*6490*/  UMOV UR21, UR37 ;  /* 0x0000002500157c82 */ /* 0x000fe20008000000 */
[----:B------:R-:W-:Y:S01]  /*64a0*/  UMOV UR17, UR33 ;  /* 0x0000002100117c82 */ /* 0x000fe20008000000 */
[----:B------:R-:W-:Y:S01]  /*64b0*/  UMOV UR19, UR35 ;  /* 0x0000002300137c82 */ /* 0x000fe20008000000 */
[----:B------:R1:W-:Y:S01]  /*64c0*/  UTMALDG.4D [UR32], [UR6], desc[UR8] ;  /* 0x00000820060075b4 */ /* 0x0003e20008019000 */
[----:B------:R-:W-:Y:S01]  /*64d0*/  SEL R0, R5, RZ, P4 ;  /* 0x000000ff05007207 */ /* 0x000fe20002000000 */
[----:B------:R1:W-:Y:S01]  /*64e0*/  UTMALDG.4D [UR24], [UR6], desc[UR8] ;  /* 0x00000818060075b4 */ /* 0x0003e20008019000 */
[----:B------:R1:W-:Y:S02]  /*64f0*/  UTMALDG.4D [UR16], [UR6], desc[UR8] ;  /* 0x00000810060075b4 */ /* 0x0003e40008019000 */
[----:B-1----:R-:W-:-:S03]  /*6500*/  NOP ;  /* 0x0000000000007918 */ /* 0x002fc60000000000 */
.L_x_81:
[----:B------:R-:W-:Y:S05]  /*6510*/  BSYNC B1 ;  /* 0x0000000000017941 */ /* 0x000fea0003800000 */
.L_x_80:
[----:B------:R-:W-:Y:S01]  /*6520*/  ISETP.LT.OR P4, PT, R4, 0x4, !P3 ;  /* 0x000000040400780c */ /* 0x000fe20005f81670 */
[----:B------:R-:W-:-:S12]  /*6530*/  BSSY B1, `(.L_x_85) ;  /* 0x0000034000017945 */ /* 0x000fd80003800000 */
[----:B------:R-:W-:Y:S05]  /*6540*/  @P4 BRA `(.L_x_86) ;  /* 0x0000000000c84947 */ /* 0x000fea0003800000 */
[----:B------:R-:W1:Y:S01]  /*6550*/  S2R R6, SR_CgaCtaId ;  /* 0x0000000000067919 */ /* 0x000e620000008800 */
[----:B------:R-:W-:Y:S02]  /*6560*/  MOV R5, 0x400 ;  /* 0x0000040000057802 */ /* 0x000fe40000000f00 */
[----:B------:R-:W-:Y:S02]  /*6570*/  SHF.L.U32 R7, R3, 0x1f, RZ ;  /* 0x0000001f03077819 */ /* 0x000fe400000006ff */
[----:B-1----:R-:W-:-:S04]  /*6580*/  LEA R5, R6, R5, 0x18 ;  /* 0x0000000506057211 */ /* 0x002fc800078ec0ff */
[----:B------:R-:W-:-:S04]  /*6590*/  LEA R6, R0, R5, 0x3 ;  /* 0x0000000500067211 */ /* 0x000fc800078e18ff */
[----:B------:R-:W1:Y:S02]  /*65a0*/  SYNCS.PHASECHK.TRANS64.TRYWAIT P4, [R6+URZ+0xa828], R7 ;  /* 0x00a82807060075a7 */ /* 0x000e64000808017f */
[----:B-1----:R-:W-:Y:S05]  /*65b0*/  @!P4 BRA `(.L_x_87) ;  /* 0x0000000400d0c947 */ /* 0x002fea0003800000 */
.L_x_102:
[----:B-1----:R-:W-:-:S04]  /*65c0*/  @P1 IMAD.MOV.U32 R7, RZ, RZ, 0x1800 ;  /* 0x00001800ff071424 */ /* 0x002fc800078e00ff */
[----:B------:R1:W-:Y:S02]  /*65d0*/  @P1 SYNCS.ARRIVE.TRANS64 RZ, [R6+URZ+0xa800], R7 ;  /* 0x00a8000706ff19a7 */ /* 0x0003e4000800003f */
[----:B-1----:R-:W-:-:S04]  /*65e0*/  PRMT R7, R2, 0x9910, RZ ;  /* 0x0000991002077816 */ /* 0x002fc800000000ff */
[----:B------:R-:W-:-:S13]  /*65f0*/  ISETP.NE.AND P4, PT, R7, 0x2, PT ;  /* 0x000000020700780c */ /* 0x000fda0003f85270 */
[----:B------:R-:W-:Y:S05]  /*6600*/  @P4 BRA `(.L_x_88) ;  /* 0x0000000000044947 */ /* 0x000fea0003800000 */
[----:B------:R-:W-:Y:S01]  /*6610*/  BPT.TRAP 0x1 ;  /* 0x000000040000795c */ /* 0x000fe20000300000 */
.L_x_88:
[----:B------:R-:W-:Y:S05]  /*6620*/  @P0 BRA `(.L_x_89) ;  /* 0x0000000000040947 */ /* 0x000fea0003800000 */
[----:B------:R-:W-:Y:S01]  /*6630*/  BPT.TRAP 0x1 ;  /* 0x000000040000795c */ /* 0x000fe20000300000 */
.L_x_89:
        /* <DEDUP_REMOVED lines=9> */
[----:B------:R-:W-:Y:S01]  /*66d0*/  IADD3 R0, R0, 0x1, RZ ;  /* 0x0000000100007810 */ /* 0x000fe20007ffe0ff */
[----:B------:R-:W-:Y:S01]  /*66e0*/  UMOV UR34, URZ ;  /* 0x0000003f00227c82 */ /* 0x000fe20008000000 */
[----:B------:R-:W-:Y:S01]  /*66f0*/  UMOV UR26, 0x10 ;  /* 0x00000010001a7882 */ /* 0x000fe20000000000 */
[----:B------:R-:W-:Y:S01]  /*6700*/  UMOV UR28, UR36 ;  /* 0x00000024001c7c82 */ /* 0x000fe20008000000 */
[----:B------:R-:W-:Y:S01]  /*6710*/  UMOV UR29, UR37 ;  /* 0x00000025001d7c82 */ /* 0x000fe20008000000 */
[----:B------:R-:W-:Y:S01]  /*6720*/  UIADD3 UR33, UR33, 0xa800, URZ ;  /* 0x0000a80021217890 */ /* 0x000fe2000fffe03f */
[----:B------:R-:W-:Y:S01]  /*6730*/  ISETP.NE.AND P4, PT, R0, 0x5, PT ;  /* 0x000000050000780c */ /* 0x000fe20003f85270 */
[----:B------:R-:W-:Y:S01]  /*6740*/  USHF.L.U32 UR35, UR35, 0x6, URZ ;  /* 0x0000000623237899 */ /* 0x000fe2000800063f */
[----:B------:R-:W-:Y:S01]  /*6750*/  VIADD R8, R8, 0x1 ;  /* 0x0000000108087836 */ /* 0x000fe20000000000 */
[----:B------:R-:W-:Y:S01]  /*6760*/  UIADD3 UR32, UR16, 0x3000, URZ ;  /* 0x0000300010207890 */ /* 0x000fe2000fffe03f */
[----:B------:R-:W-:Y:S01]  /*6770*/  SEL R6, RZ, 0x1, P4 ;  /* 0x00000001ff067807 */ /* 0x000fe20002000000 */
[----:B------:R-:W-:Y:S01]  /*6780*/  UIADD3 UR24, UR16, 0x3800, URZ ;  /* 0x0000380010187890 */ /* 0x000fe2000fffe03f */
[----:B------:R-:W-:Y:S01]  /*6790*/  SEL R0, R0, RZ, P4 ;  /* 0x000000ff00007207 */ /* 0x000fe20002000000 */
        /* <DEDUP_REMOVED lines=13> */
.L_x_86:
[----:B------:R-:W-:Y:S05]  /*6870*/  BSYNC B1 ;  /* 0x0000000000017941 */ /* 0x000fea0003800000 */
.L_x_85:
[C---:B------:R-:W-:Y:S02]  /*6880*/  ISETP.GT.AND P4, PT, R4.reuse, 0x4, PT ;  /* 0x000000040400780c */ /* 0x040fe40003f84270 */
[----:B------:R-:W-:-:S11]  /*6890*/  IADD3 R4, R4, -0x2, RZ ;  /* 0xfffffffe04047810 */ /* 0x000fd60007ffe0ff */
[----:B------:R-:W-:Y:S05]  /*68a0*/  @P4 BRA `(.L_x_90) ;  /* 0xfffffff8004c4947 */ /* 0x000fea000383ffff */
[----:B------:R-:W-:Y:S05]  /*68b0*/  BSYNC B0 ;  /* 0x0000000000007941 */ /* 0x000fea0003800000 */
.L_x_79:
[----:B------:R-:W-:Y:S05]  /*68c0*/  EXIT ;  /* 0x000000000000794d */ /* 0x000fea0003800000 */
.L_x_15:
[----:B--2---:R-:W-:-:S04]  /*68d0*/  IMAD.U32 R3, RZ, RZ, UR4 ;  /* 0x00000004ff037e24 */ /* 0x004fc8000f8e00ff */
[----:B------:R2:W3:Y:S03]  /*68e0*/  SYNCS.PHASECHK.TRANS64.TRYWAIT P1, [R3+URZ+0xa850], R0 ;  /* 0x00a85000030075a7 */ /* 0x0004e6000802017f */
[----:B---3--:R-:W-:Y:S05]  /*68f0*/  @!P1 NANOSLEEP.SYNCS 0x989680 ;  /* 0x009896800000995d */ /* 0x008fea0003900000 */
[----:B------:R-:W3:Y:S02]  /*6900*/  @!P1 SYNCS.PHASECHK.TRANS64 P1, [R3+URZ+0xa850], R0 ;  /* 0x00a85000030095a7 */ /* 0x000ee4000802007f */
[----:B---3--:R-:W-:Y:S05]  /*6910*/  @!P1 BRA `(.L_x_15) ;  /* 0xfffffffc00ec9947 */ /* 0x008fea000383ffff */
[----:B------:R-:W-:Y:S05]  /*6920*/  BRA `(.L_x_91) ;  /* 0xffffffa400087947 */ /* 0x000fea000383ffff */
.L_x_17:
[----:B--2---:R-:W-:-:S04]  /*6930*/  MOV R3, UR36 ;  /* 0x0000002400037c02 */ /* 0x004fc80008000f00 */
[----:B------:R2:W3:Y:S03]  /*6940*/  SYNCS.PHASECHK.TRANS64.TRYWAIT P1, [R3+URZ+0xa800], R56 ;  /* 0x00a80038030075a7 */ /* 0x0004e6000802017f */
[----:B---3--:R-:W-:Y:S05]  /*6950*/  @!P1 NANOSLEEP.SYNCS 0x989680 ;  /* 0x009896800000995d */ /* 0x008fea0003900000 */
[----:B------:R-:W3:Y:S02]  /*6960*/  @!P1 SYNCS.PHASECHK.TRANS64 P1, [R3+URZ+0xa800], R56 ;  /* 0x00a80038030095a7 */ /* 0x000ee4000802007f */
[----:B---3--:R-:W-:Y:S05]  /*6970*/  @!P1 BRA `(.L_x_17) ;  /* 0xfffffffc00ec9947 */ /* 0x008fea000383ffff */
[----:B------:R-:W-:Y:S05]  /*6980*/  BRA `(.L_x_92) ;  /* 0xffffffa4000c7947 */ /* 0x000fea000383ffff */
.L_x_18:
[----:B--2---:R-:W-:-:S04]  /*6990*/  IMAD.U32 R3, RZ, RZ, UR10 ;  /* 0x0000000aff037e24 */ /* 0x004fc8000f8e00ff */
[----:B------:R2:W3:Y:S03]  /*69a0*/  SYNCS.PHASECHK.TRANS64.TRYWAIT P1, [R3+URZ], R0 ;  /* 0x00000000030075a7 */ /* 0x0004e6000802017f */
[----:B---3--:R-:W-:Y:S05]  /*69b0*/  @!P1 NANOSLEEP.SYNCS 0x989680 ;  /* 0x009896800000995d */ /* 0x008fea0003900000 */
[----:B------:R-:W3:Y:S02]  /*69c0*/  @!P1 SYNCS.PHASECHK.TRANS64 P1, [R3+URZ], R0 ;  /* 0x00000000030095a7 */ /* 0x000ee4000802007f */
[----:B---3--:R-:W-:Y:S05]  /*69d0*/  @!P1 BRA `(.L_x_18) ;  /* 0xfffffffc00ec9947 */ /* 0x008fea000383ffff */
[----:B------:R-:W-:Y:S05]  /*69e0*/  BRA `(.L_x_93) ;  /* 0xffffffa400107947 */ /* 0x000fea000383ffff */
.L_x_20:
[----:B-1----:R-:W-:-:S04]  /*69f0*/  MOV R5, UR36 ;  /* 0x0000002400057c02 */ /* 0x002fc80008000f00 */
[----:B------:R1:W2:Y:S03]  /*6a00*/  SYNCS.PHASECHK.TRANS64.TRYWAIT P1, [R5+URZ+0xa808], R56 ;  /* 0x00a80838050075a7 */ /* 0x0002a6000802017f */
[----:B--2---:R-:W-:Y:S05]  /*6a10*/  @!P1 NANOSLEEP.SYNCS 0x989680 ;  /* 0x009896800000995d */ /* 0x004fea0003900000 */
[----:B------:R-:W2:Y:S02]  /*6a20*/  @!P1 SYNCS.PHASECHK.TRANS64 P1, [R5+URZ+0xa808], R56 ;  /* 0x00a80838050095a7 */ /* 0x000ea4000802007f */
[----:B--2---:R-:W-:Y:S05]  /*6a30*/  @!P1 BRA `(.L_x_20) ;  /* 0xfffffffc00ec9947 */ /* 0x004fea000383ffff */
[----:B------:R-:W-:Y:S05]  /*6a40*/  BRA `(.L_x_94) ;  /* 0xffffffb400707947 */ /* 0x000fea000383ffff */
.L_x_25:
[----:B-1----:R-:W-:-:S04]  /*6a50*/  IMAD.U32 R4, RZ, RZ, UR6 ;  /* 0x00000006ff047e24 */ /* 0x002fc8000f8e00ff */
[----:B------:R1:W2:Y:S03]  /*6a60*/  SYNCS.PHASECHK.TRANS64.TRYWAIT P2, [R4+URZ+0xa800], R3 ;  /* 0x00a80003040075a7 */ /* 0x0002a6000804017f */
[----:B--2---:R-:W-:Y:S05]  /*6a70*/  @!P2 NANOSLEEP.SYNCS 0x989680 ;  /* 0x009896800000a95d */ /* 0x004fea0003900000 */
[----:B------:R-:W2:Y:S02]  /*6a80*/  @!P2 SYNCS.PHASECHK.TRANS64 P2, [R4+URZ+0xa800], R3 ;  /* 0x00a800030400a5a7 */ /* 0x000ea4000804007f */
[----:B--2---:R-:W-:Y:S05]  /*6a90*/  @!P2 BRA `(.L_x_25) ;  /* 0xfffffffc00eca947 */ /* 0x004fea000383ffff */
[----:B------:R-:W-:Y:S05]  /*6aa0*/  BRA `(.L_x_95) ;  /* 0xffffffb800cc7947 */ /* 0x000fea000383ffff */
.L_x_29:
[----:B-1----:R-:W-:-:S04]  /*6ab0*/  MOV R8, UR7 ;  /* 0x0000000700087c02 */ /* 0x002fc80008000f00 */
[----:B------:R1:W2:Y:S03]  /*6ac0*/  SYNCS.PHASECHK.TRANS64.TRYWAIT P2, [R8+URZ+0xa800], R9 ;  /* 0x00a80009080075a7 */ /* 0x0002a6000804017f */
[----:B--2---:R-:W-:Y:S05]  /*6ad0*/  @!P2 NANOSLEEP.SYNCS 0x989680 ;  /* 0x009896800000a95d */ /* 0x004fea0003900000 */
[----:B------:R-:W2:Y:S02]  /*6ae0*/  @!P2 SYNCS.PHASECHK.TRANS64 P2, [R8+URZ+0xa800], R9 ;  /* 0x00a800090800a5a7 */ /* 0x000ea4000804007f */
[----:B--2---:R-:W-:Y:S05]  /*6af0*/  @!P2 BRA `(.L_x_29) ;  /* 0xfffffffc00eca947 */ /* 0x004fea000383ffff */
[----:B------:R-:W-:Y:S05]  /*6b00*/  BRA `(.L_x_28) ;  /* 0xffffffcc00b07947 */ /* 0x000fea000383ffff */
.L_x_45:
[----:B-1----:R-:W-:-:S04]  /*6b10*/  IMAD.U32 R3, RZ, RZ, UR4 ;  /* 0x00000004ff037e24 */ /* 0x002fc8000f8e00ff */
[----:B------:R1:W2:Y:S03]  /*6b20*/  SYNCS.PHASECHK.TRANS64.TRYWAIT P0, [R3+URZ+0xa898], R0 ;  /* 0x00a89800030075a7 */ /* 0x0002a6000800017f */
[----:B--2---:R-:W-:Y:S05]  /*6b30*/  @!P0 NANOSLEEP.SYNCS 0x989680 ;  /* 0x009896800000895d */ /* 0x004fea0003900000 */
[----:B------:R-:W2:Y:S02]  /*6b40*/  @!P0 SYNCS.PHASECHK.TRANS64 P0, [R3+URZ+0xa898], R0 ;  /* 0x00a89800030085a7 */ /* 0x000ea4000800007f */
[----:B--2---:R-:W-:Y:S05]  /*6b50*/  @!P0 BRA `(.L_x_45) ;  /* 0xfffffffc00ec8947 */ /* 0x004fea000383ffff */
[----:B------:R-:W-:Y:S05]  /*6b60*/  BRA `(.L_x_96) ;  /* 0xffffffd800847947 */ /* 0x000fea000383ffff */
.L_x_61:
[----:B--2---:R2:W4:Y:S02]  /*6b70*/  SYNCS.PHASECHK.TRANS64.TRYWAIT P0, [R3+URZ+0xa860], R2 ;  /* 0x00a86002030075a7 */ /* 0x004524000800017f */
[----:B----4-:R-:W-:Y:S05]  /*6b80*/  @!P0 NANOSLEEP.SYNCS 0x989680 ;  /* 0x009896800000895d */ /* 0x010fea0003900000 */
[----:B------:R-:W4:Y:S02]  /*6b90*/  @!P0 SYNCS.PHASECHK.TRANS64 P0, [R3+URZ+0xa860], R2 ;  /* 0x00a86002030085a7 */ /* 0x000f24000800007f */
[----:B----4-:R-:W-:Y:S05]  /*6ba0*/  @!P0 BRA `(.L_x_61) ;  /* 0xfffffffc00f08947 */ /* 0x010fea000383ffff */
[----:B------:R-:W-:Y:S05]  /*6bb0*/  BRA `(.L_x_97) ;  /* 0xffffffe800447947 */ /* 0x000fea000383ffff */
.L_x_66:
[----:B-1----:R1:W2:Y:S02]  /*6bc0*/  SYNCS.PHASECHK.TRANS64.TRYWAIT P0, [R0+URZ+0xa828], R5 ;  /* 0x00a82805000075a7 */ /* 0x0022a4000800017f */
[----:B--2---:R-:W-:Y:S05]  /*6bd0*/  @!P0 NANOSLEEP.SYNCS 0x989680 ;  /* 0x009896800000895d */ /* 0x004fea0003900000 */
[----:B------:R-:W2:Y:S02]  /*6be0*/  @!P0 SYNCS.PHASECHK.TRANS64 P0, [R0+URZ+0xa828], R5 ;  /* 0x00a82805000085a7 */ /* 0x000ea4000800007f */
[----:B--2---:R-:W-:Y:S05]  /*6bf0*/  @!P0 BRA `(.L_x_66) ;  /* 0xfffffffc00f08947 */ /* 0x004fea000383ffff */
[----:B------:R-:W-:Y:S05]  /*6c00*/  BRA `(.L_x_98) ;  /* 0xffffffe800f87947 */ /* 0x000fea000383ffff */
.L_x_71:
[----:B-1----:R1:W2:Y:S02]  /*6c10*/  SYNCS.PHASECHK.TRANS64.TRYWAIT P0, [R4+URZ+0xa860], R5 ;  /* 0x00a86005040075a7 */ /* 0x0022a4000800017f */
[----:B--2---:R-:W-:Y:S05]  /*6c20*/  @!P0 NANOSLEEP.SYNCS 0x989680 ;  /* 0x009896800000895d */ /* 0x004fea0003900000 */
[----:B------:R-:W2:Y:S02]  /*6c30*/  @!P0 SYNCS.PHASECHK.TRANS64 P0, [R4+URZ+0xa860], R5 ;  /* 0x00a86005040085a7 */ /* 0x000ea4000800007f */
[----:B--2---:R-:W-:Y:S05]  /*6c40*/  @!P0 BRA `(.L_x_71) ;  /* 0xfffffffc00f08947 */ /* 0x004fea000383ffff */
[----:B------:R-:W-:Y:S05]  /*6c50*/  BRA `(.L_x_99) ;  /* 0xffffffec00ac7947 */ /* 0x000fea000383ffff */
.L_x_76:
[----:B-1----:R1:W2:Y:S02]  /*6c60*/  SYNCS.PHASECHK.TRANS64.TRYWAIT P0, [R3+URZ+0xa828], R4 ;  /* 0x00a82804030075a7 */ /* 0x0022a4000800017f */
[----:B--2---:R-:W-:Y:S05]  /*6c70*/  @!P0 NANOSLEEP.SYNCS 0x989680 ;  /* 0x009896800000895d */ /* 0x004fea0003900000 */
[----:B------:R-:W2:Y:S02]  /*6c80*/  @!P0 SYNCS.PHASECHK.TRANS64 P0, [R3+URZ+0xa828], R4 ;  /* 0x00a82804030085a7 */ /* 0x000ea4000800007f */
[----:B--2---:R-:W-:Y:S05]  /*6c90*/  @!P0 BRA `(.L_x_76) ;  /* 0xfffffffc00f08947 */ /* 0x004fea000383ffff */
[----:B------:R-:W-:Y:S05]  /*6ca0*/  BRA `(.L_x_100) ;  /* 0xfffffff0006c7947 */ /* 0x000fea000383ffff */
.L_x_82:
[----:B-1----:R1:W2:Y:S02]  /*6cb0*/  SYNCS.PHASECHK.TRANS64.TRYWAIT P4, [R6+URZ+0xa828], R5 ;  /* 0x00a82805060075a7 */ /* 0x0022a4000808017f */
[----:B--2---:R-:W-:Y:S05]  /*6cc0*/  @!P4 NANOSLEEP.SYNCS 0x989680 ;  /* 0x009896800000c95d */ /* 0x004fea0003900000 */
[----:B------:R-:W2:Y:S02]  /*6cd0*/  @!P4 SYNCS.PHASECHK.TRANS64 P4, [R6+URZ+0xa828], R5 ;  /* 0x00a828050600c5a7 */ /* 0x000ea4000808007f */
[----:B--2---:R-:W-:Y:S05]  /*6ce0*/  @!P4 BRA `(.L_x_82) ;  /* 0xfffffffc00f0c947 */ /* 0x004fea000383ffff */
[----:B------:R-:W-:Y:S05]  /*6cf0*/  BRA `(.L_x_101) ;  /* 0xfffffff4005c7947 */ /* 0x000fea000383ffff */
.L_x_87:
[----:B-1----:R1:W2:Y:S02]  /*6d00*/  SYNCS.PHASECHK.TRANS64.TRYWAIT P4, [R6+URZ+0xa828], R7 ;  /* 0x00a82807060075a7 */ /* 0x0022a4000808017f */
[----:B--2---:R-:W-:Y:S05]  /*6d10*/  @!P4 NANOSLEEP.SYNCS 0x989680 ;  /* 0x009896800000c95d */ /* 0x004fea0003900000 */
[----:B------:R-:W2:Y:S02]  /*6d20*/  @!P4 SYNCS.PHASECHK.TRANS64 P4, [R6+URZ+0xa828], R7 ;  /* 0x00a828070600c5a7 */ /* 0x000ea4000808007f */
[----:B--2---:R-:W-:Y:S05]  /*6d30*/  @!P4 BRA `(.L_x_87) ;  /* 0xfffffffc00f0c947 */ /* 0x004fea000383ffff */
[----:B------:R-:W-:Y:S05]  /*6d40*/  BRA `(.L_x_102) ;  /* 0xfffffff8001c7947 */ /* 0x000fea000383ffff */
        .weak           $__internal_0_$__cuda_sm20_rcp_rn_f32_slowpath
        .type           $__internal_0_$__cuda_sm20_rcp_rn_f32_slowpath,@function
        .size           $__internal_0_$__cuda_sm20_rcp_rn_f32_slowpath,(.L_x_108 - $__internal_0_$__cuda_sm20_rcp_rn_f32_slowpath)
$__internal_0_$__cuda_sm20_rcp_rn_f32_slowpath:
[----:B------:R-:W-:Y:S01]  /*6d50*/  SHF.L.U32 R0, R2, 0x1, RZ ;  /* 0x0000000102007819 */ /* 0x000fe200000006ff */
[----:B------:R-:W-:Y:S03]  /*6d60*/  BSSY B2, `(.L_x_103) ;  /* 0x0000030000027945 */ /* 0x000fe60003800000 */
[----:B------:R-:W-:-:S04]  /*6d70*/  SHF.R.U32.HI R16, RZ, 0x18, R0 ;  /* 0x00000018ff107819 */ /* 0x000fc80000011600 */
[----:B------:R-:W-:-:S13]  /*6d80*/  ISETP.NE.U32.AND P0, PT, R16, RZ, PT ;  /* 0x000000ff1000720c */ /* 0x000fda0003f05070 */
[----:B------:R-:W-:Y:S05]  /*6d90*/  @P0 BRA `(.L_x_104) ;  /* 0x0000000000280947 */ /* 0x000fea0003800000 */
[----:B------:R-:W-:-:S04]  /*6da0*/  SHF.L.U32 R0, R2, 0x1, RZ ;  /* 0x0000000102007819 */ /* 0x000fc800000006ff */
[----:B------:R-:W-:-:S13]  /*6db0*/  ISETP.NE.AND P0, PT, R0, RZ, PT ;  /* 0x000000ff0000720c */ /* 0x000fda0003f05270 */
[----:B------:R-:W-:Y:S01]  /*6dc0*/  @P0 FFMA R6, R2, 1.84467440737095516160e+19, RZ ;  /* 0x5f80000002060823 */ /* 0x000fe200000000ff */
[----:B------:R-:W-:Y:S08]  /*6dd0*/  @!P0 MUFU.RCP R5, R2 ;  /* 0x0000000200058308 */ /* 0x000ff00000001000 */
[----:B------:R-:W1:Y:S02]  /*6de0*/  @P0 MUFU.RCP R7, R6 ;  /* 0x0000000600070308 */ /* 0x000e640000001000 */
[----:B-1----:R-:W-:-:S04]  /*6df0*/  @P0 FFMA R0, R6, R7, -1 ;  /* 0xbf80000006000423 */ /* 0x002fc80000000007 */
[----:B------:R-:W-:-:S04]  /*6e00*/  @P0 FADD.FTZ R0, -R0, -RZ ;  /* 0x800000ff00000221 */ /* 0x000fc80000010100 */
[----:B------:R-:W-:-:S04]  /*6e10*/  @P0 FFMA R0, R7, R0, R7 ;  /* 0x0000000007000223 */ /* 0x000fc80000000007 */
[----:B------:R-:W-:Y:S01]  /*6e20*/  @P0 FFMA R5, R0, 1.84467440737095516160e+19, RZ ;  /* 0x5f80000000050823 */ /* 0x000fe200000000ff */
[----:B------:R-:W-:Y:S06]  /*6e30*/  BRA `(.L_x_105) ;  /* 0x0000000000887947 */ /* 0x000fec0003800000 */
.L_x_104:
[----:B------:R-:W-:-:S05]  /*6e40*/  VIADD R17, R16, 0xffffff03 ;  /* 0xffffff0310117836 */ /* 0x000fca0000000000 */
[----:B------:R-:W-:-:S13]  /*6e50*/  ISETP.GT.U32.AND P0, PT, R17, 0x1, PT ;  /* 0x000000011100780c */ /* 0x000fda0003f04070 */
[----:B------:R-:W-:Y:S05]  /*6e60*/  @P0 BRA `(.L_x_106) ;  /* 0x0000000000780947 */ /* 0x000fea0003800000 */
[----:B------:R-:W-:Y:S02]  /*6e70*/  LOP3.LUT R0, R2, 0x7fffff, RZ, 0xc0, !PT ;  /* 0x007fffff02007812 */ /* 0x000fe400078ec0ff */
[----:B------:R-:W-:Y:S02]  /*6e80*/  MOV R12, 0x3 ;  /* 0x00000003000c7802 */ /* 0x000fe40000000f00 */
[----:B------:R-:W-:Y:S02]  /*6e90*/  LOP3.LUT R0, R0, 0x3f800000, RZ, 0xfc, !PT ;  /* 0x3f80000000007812 */ /* 0x000fe400078efcff */
[----:B------:R-:W-:Y:S02]  /*6ea0*/  SHF.L.U32 R12, R12, R17, RZ ;  /* 0x000000110c0c7219 */ /* 0x000fe400000006ff */
[----:B------:R-:W1:Y:S02]  /*6eb0*/  MUFU.RCP R5, R0 ;  /* 0x0000000000057308 */ /* 0x000e640000001000 */
[----:B-1----:R-:W-:-:S04]  /*6ec0*/  FFMA R6, R0, R5, -1 ;  /* 0xbf80000000067423 */ /* 0x002fc80000000005 */
[----:B------:R-:W-:-:S04]  /*6ed0*/  FADD.FTZ R6, -R6, -RZ ;  /* 0x800000ff06067221 */ /* 0x000fc80000010100 */
[CCC-:B------:R-:W-:Y:S01]  /*6ee0*/  FFMA.RM R7, R5.reuse, R6.reuse, R5.reuse ;  /* 0x0000000605077223 */ /* 0x1c0fe20000004005 */
[----:B------:R-:W-:-:S04]  /*6ef0*/  FFMA.RP R6, R5, R6, R5 ;  /* 0x0000000605067223 */ /* 0x000fc80000008005 */
[C---:B------:R-:W-:Y:S02]  /*6f00*/  LOP3.LUT R5, R7.reuse, 0x7fffff, RZ, 0xc0, !PT ;  /* 0x007fffff07057812 */ /* 0x040fe400078ec0ff */
[----:B------:R-:W-:Y:S02]  /*6f10*/  FSETP.NEU.FTZ.AND P0, PT, R7, R6, PT ;  /* 0x000000060700720b */ /* 0x000fe40003f1d000 */
[----:B------:R-:W-:Y:S02]  /*6f20*/  LOP3.LUT R5, R5, 0x800000, RZ, 0xfc, !PT ;  /* 0x0080000005057812 */ /* 0x000fe400078efcff */
[----:B------:R-:W-:Y:S02]  /*6f30*/  SEL R6, RZ, 0xffffffff, !P0 ;  /* 0xffffffffff067807 */ /* 0x000fe40004000000 */
[----:B------:R-:W-:Y:S02]  /*6f40*/  LOP3.LUT R12, R12, R5, RZ, 0xc0, !PT ;  /* 0x000000050c0c7212 */ /* 0x000fe400078ec0ff */
[----:B------:R-:W-:-:S02]  /*6f50*/  IADD3 R6, -R6, RZ, RZ ;  /* 0x000000ff06067210 */ /* 0x000fc40007ffe1ff */
[-C--:B------:R-:W-:Y:S02]  /*6f60*/  SHF.R.U32.HI R12, RZ, R17.reuse, R12 ;  /* 0x00000011ff0c7219 */ /* 0x080fe4000001160c */
[----:B------:R-:W-:Y:S02]  /*6f70*/  LOP3.LUT P1, RZ, R6, R17, R5, 0xf8, !PT ;  /* 0x0000001106ff7212 */ /* 0x000fe4000782f805 */
[C---:B------:R-:W-:Y:S02]  /*6f80*/  LOP3.LUT P0, RZ, R12.reuse, 0x1, RZ, 0xc0, !PT ;  /* 0x000000010cff7812 */ /* 0x040fe4000780c0ff */
[----:B------:R-:W-:-:S04]  /*6f90*/  LOP3.LUT P2, RZ, R12, 0x2, RZ, 0xc0, !PT ;  /* 0x000000020cff7812 */ /* 0x000fc8000784c0ff */
[----:B------:R-:W-:Y:S02]  /*6fa0*/  PLOP3.LUT P0, PT, P0, P1, P2, 0xe0, 0x0 ;  /* 0x000000000000781c */ /* 0x000fe40000703c20 */
[----:B------:R-:W-:Y:S02]  /*6fb0*/  LOP3.LUT P1, RZ, R2, 0x7fffff, RZ, 0xc0, !PT ;  /* 0x007fffff02ff7812 */ /* 0x000fe4000782c0ff */
[----:B------:R-:W-:-:S05]  /*6fc0*/  SEL R0, RZ, 0x1, !P0 ;  /* 0x00000001ff007807 */ /* 0x000fca0004000000 */
[----:B------:R-:W-:-:S05]  /*6fd0*/  IMAD.MOV R0, RZ, RZ, -R0 ;  /* 0x000000ffff007224 */ /* 0x000fca00078e0a00 */
[----:B------:R-:W-:Y:S02]  /*6fe0*/  ISETP.GE.AND P0, PT, R0, RZ, PT ;  /* 0x000000ff0000720c */ /* 0x000fe40003f06270 */
[----:B------:R-:W-:-:S04]  /*6ff0*/  IADD3 R0, R16, -0xfc, RZ ;  /* 0xffffff0410007810 */ /* 0x000fc80007ffe0ff */
[----:B------:R-:W-:-:S07]  /*7000*/  SHF.R.U32.HI R5, RZ, R0, R5 ;  /* 0x00000000ff057219 */ /* 0x000fce0000011605 */
[----:B------:R-:W-:-:S05]  /*7010*/  @!P0 IADD3 R5, R5, 0x1, RZ ;  /* 0x0000000105058810 */ /* 0x000fca0007ffe0ff */
[----:B------:R-:W-:-:S05]  /*7020*/  @!P1 IMAD.SHL.U32 R5, R5, 0x2, RZ ;  /* 0x0000000205059824 */ /* 0x000fca00078e00ff */
[----:B------:R-:W-:Y:S01]  /*7030*/  LOP3.LUT R5, R5, 0x80000000, R2, 0xf8, !PT ;  /* 0x8000000005057812 */ /* 0x000fe200078ef802 */
[----:B------:R-:W-:Y:S06]  /*7040*/  BRA `(.L_x_105) ;  /* 0x0000000000047947 */ /* 0x000fec0003800000 */
.L_x_106:
[----:B------:R1:W2:Y:S02]  /*7050*/  MUFU.RCP R5, R2 ;  /* 0x0000000200057308 */ /* 0x0002a40000001000 */
.L_x_105:
[----:B------:R-:W-:Y:S05]  /*7060*/  BSYNC B2 ;  /* 0x0000000000027941 */ /* 0x000fea0003800000 */
.L_x_103:
[----:B------:R-:W-:Y:S02]  /*7070*/  MOV R6, R13 ;  /* 0x0000000d00067202 */ /* 0x000fe40000000f00 */
[----:B------:R-:W-:-:S04]  /*7080*/  MOV R7, 0x0 ;  /* 0x0000000000077802 */ /* 0x000fc80000000f00 */
[----:B-12---:R-:W-:Y:S05]  /*7090*/  RET.REL.NODEC R6 `(_ZN7cutlass13device_kernelINS_4fmha6kernel28FmhaKernelTmaWarpSpecializedINS1_10collective30FmhaMainloopTmaWarpSpecializedINS_6half_tEffN4cute5tupleIJNS7_1CILi128EEENS9_ILi64EEENS9_ILi48EEEEEENS8_IJiNS9_ILi1EEENS8_IJiiEEEEEESG_SG_NS4_13DefaultFusionEJEEENS4_15FmhaFwdEpilogueIS6_fNS8_IJSB_SC_SB_EEEEENS2_23IndividualTileSchedulerEJEEEEEvNT_6ParamsE) ;  /* 0xffffff8c06d87950 */ /* 0x006fea0003c3ffff */
.L_x_107:
[----:B------:R-:W-:-:S00]  /*70a0*/  BRA `(.L_x_107) ;  /* 0xfffffffc00fc7947 */ /* 0x000fc0000383ffff */
[----:B------:R-:W-:-:S00]  /*70b0*/  NOP ;  /* 0x0000000000007918 */ /* 0x000fc00000000000 */
        /* <DEDUP_REMOVED lines=12> */
.L_x_108:


//--------------------- .nv.global.init           --------------------------
	.section	.nv.global.init,"aw",@progbits
.nv.global.init:
	.type		$str$24,@object
	.size		$str$24,($str$25 - $str$24)
$str$24:
        /*0000*/ 	.byte	0x28, 0x61, 0x64, 0x64, 0x72, 0x65, 0x73, 0x73, 0x20, 0x26, 0x20, 0x6d, 0x61, 0x73, 0x6b, 0x29
        /*0010*/ 	.byte	0x20, 0x3d, 0x3d, 0x20, 0x30, 0x00
	.type		$str$25,@object
	.size		$str$25,(__unnamed_1 - $str$25)
$str$25:
        /*0016*/ 	.byte	0x2f, 0x74, 0x6d, 0x70, 0x2f, 0x63, 0x75, 0x74, 0x6c, 0x61, 0x73, 0x73, 0x5f, 0x73, 0x77, 0x65
        /*0026*/ 	.byte	0x65, 0x70, 0x5f, 0x73, 0x72, 0x63, 0x2f, 0x69, 0x6e, 0x63, 0x6c, 0x75, 0x64, 0x65, 0x2f, 0x63
        /*0036*/ 	.byte	0x75, 0x74, 0x65, 0x2f, 0x70, 0x6f, 0x69, 0x6e, 0x74, 0x65, 0x72, 0x5f, 0x66, 0x6c, 0x61, 0x67
        /*0046*/ 	.byte	0x67, 0x65, 0x64, 0x2e, 0x68, 0x70, 0x70, 0x00
	.type		__unnamed_1,@object
	.size		__unnamed_1,(__unnamed_2 - __unnamed_1)
__unnamed_1:
        /*004e*/ 	.byte	0x61, 0x75, 0x74, 0x6f, 0x20, 0x63, 0x75, 0x74, 0x65, 0x3a, 0x3a, 0x61, 0x73, 0x5f, 0x70, 0x6f
        /* <DEDUP_REMOVED lines=27> */
        /*020e*/ 	.byte	0x3e, 0x3e, 0x3e, 0x3e, 0x3e, 0x5d, 0x00
	.type		__unnamed_2,@object
	.size		__unnamed_2,(.L_1 - __unnamed_2)
__unnamed_2:
        /* <DEDUP_REMOVED lines=29> */
.L_1:


//--------------------- .nv.shared._ZN7cutlass13device_kernelINS_4fmha6kernel28FmhaKernelTmaWarpSpecializedINS1_10collective30FmhaMainloopTmaWarpSpecializedINS_6half_tEffN4cute5tupleIJNS7_1CILi128EEENS9_ILi64EEENS9_ILi48EEEEEENS8_IJiNS9_ILi1EEENS8_IJiiEEEEEESG_SG_NS4_13DefaultFusionEJEEENS4_15FmhaFwdEpilogueIS6_fNS8_IJSB_SC_SB_EEEEENS2_23IndividualTileSchedulerEJEEEEEvNT_6ParamsE --------------------------
	.section	.nv.shared._ZN7cutlass13device_kernelINS_4fmha6kernel28FmhaKernelTmaWarpSpecializedINS1_10collective30FmhaMainloopTmaWarpSpecializedINS_6half_tEffN4cute5tupleIJNS7_1CILi128EEENS9_ILi64EEENS9_ILi48EEEEEENS8_IJiNS9_ILi1EEENS8_IJiiEEEEEESG_SG_NS4_13DefaultFusionEJEEENS4_15FmhaFwdEpilogueIS6_fNS8_IJSB_SC_SB_EEEEENS2_23IndividualTileSchedulerEJEEEEEvNT_6ParamsE,"aw",@nobits
	.sectionflags	@""
	.align	16
	.zero		1024


//--------------------- .nv.shared.reserved.0     --------------------------
	.section	.nv.shared.reserved.0,"aw",@nobits
	.weak		__nv_reservedSMEM_offset_0_alias
	.size		__nv_reservedSMEM_offset_0_alias, 0, 0
	.other		__nv_reservedSMEM_offset_0_alias,@"STO_CUDA_RESERVED_SHARED STV_DEFAULT"
__nv_reservedSMEM_offset_0_alias:
	.zero		0


//--------------------- .nv.global                --------------------------
	.section	.nv.global,"aw",@nobits
.nv.global:
	.type		_ZN39_INTERNAL_94bc1b0a_4_k_cu_7c257773_27864cute1_E,@object
	.size		_ZN39_INTERNAL_94bc1b0a_4_k_cu_7c257773_27864cute1_E,(_ZN39_INTERNAL_94bc1b0a_4_k_cu_7c257773_27864cuda3std3__45__cpo6cbeginE - _ZN39_INTERNAL_94bc1b0a_4_k_cu_7c257773_27864cute1_E)
_ZN39_INTERNAL_94bc1b0a_4_k_cu_7c257773_27864cute1_E:
	.zero		1
	.type		_ZN39_INTERNAL_94bc1b0a_4_k_cu_7c257773_27864cuda3std3__45__cpo6cbeginE,@object
	.size		_ZN39_INTERNAL_94bc1b0a_4_k_cu_7c257773_27864cuda3std3__45__cpo6cbeginE,(_ZN39_INTERNAL_94bc1b0a_4_k_cu_7c257773_27864cuda3std3__48in_placeE - _ZN39_INTERNAL_94bc1b0a_4_k_cu_7c257773_27864cuda3std3__45__cpo6cbeginE)
_ZN39_INTERNAL_94bc1b0a_4_k_cu_7c257773_27864cuda3std3__45__cpo6cbeginE:
	.zero		1
	.type		_ZN39_INTERNAL_94bc1b0a_4_k_cu_7c257773_27864cuda3std3__48in_placeE,@object
	.size		_ZN39_INTERNAL_94bc1b0a_4_k_cu_7c257773_27864cuda3std3__48in_placeE,(_ZN39_INTERNAL_94bc1b0a_4_k_cu_7c257773_27864cuda3std6ranges3__45__cpo9iter_moveE - _ZN39_INTERNAL_94bc1b0a_4_k_cu_7c257773_27864cuda3std3__48in_placeE)
_ZN39_INTERNAL_94bc1b0a_4_k_cu_7c257773_27864cuda3std3__48in_placeE:
	.zero		1
	.type		_ZN39_INTERNAL_94bc1b0a_4_k_cu_7c257773_27864cuda3std6ranges3__45__cpo9iter_moveE,@object
	.size		_ZN39_INTERNAL_94bc1b0a_4_k_cu_7c257773_27864cuda3std6ranges3__45__cpo9iter_moveE,(_ZN39_INTERNAL_94bc1b0a_4_k_cu_7c257773_27864cuda3std3__45__cpo5beginE - _ZN39_INTERNAL_94bc1b0a_4_k_cu_7c257773_27864cuda3std6ranges3__45__cpo9iter_moveE)
_ZN39_INTERNAL_94bc1b0a_4_k_cu_7c257773_27864cuda3std6ranges3__45__cpo9iter_moveE:
	.zero		1
	.type		_ZN39_INTERNAL_94bc1b0a_4_k_cu_7c257773_27864cuda3std3__45__cpo5beginE,@object
	.size		_ZN39_INTERNAL_94bc1b0a_4_k_cu_7c257773_27864cuda3std3__45__cpo5beginE,(_ZN39_INTERNAL_94bc1b0a_4_k_cu_7c257773_27864cuda3std3__441_GLOBAL__N__94bc1b0a_4_k_cu_7c257773_27866ignoreE - _ZN39_INTERNAL_94bc1b0a_4_k_cu_7c257773_27864cuda3std3__45__cpo5beginE)
_ZN39_INTERNAL_94bc1b0a_4_k_cu_7c257773_27864cuda3std3__45__cpo5beginE:
	.zero		1
	.type		_ZN39_INTERNAL_94bc1b0a_4_k_cu_7c257773_27864cuda3std3__441_GLOBAL__N__94bc1b0a_4_k_cu_7c257773_27866ignoreE,@object
	.size		_ZN39_INTERNAL_94bc1b0a_4_k_cu_7c257773_27864cuda3std3__441_GLOBAL__N__94bc1b0a_4_k_cu_7c257773_27866ignoreE,(_ZN39_INTERNAL_94bc1b0a_4_k_cu_7c257773_27864cute7productE - _ZN39_INTERNAL_94bc1b0a_4_k_cu_7c257773_27864cuda3std3__441_GLOBAL__N__94bc1b0a_4_k_cu_7c257773_27866ignoreE)
_ZN39_INTERNAL_94bc1b0a_4_k_cu_7c257773_27864cuda3std3__441_GLOBAL__N__94bc1b0a_4_k_cu_7c257773_27866ignoreE:
	.zero		1
	.type		_ZN39_INTERNAL_94bc1b0a_4_k_cu_7c257773_27864cute7productE,@object
	.size		_ZN39_INTERNAL_94bc1b0a_4_k_cu_7c257773_27864cute7productE,(_ZN39_INTERNAL_94bc1b0a_4_k_cu_7c257773_27864cuda3std3__45__cpo3endE - _ZN39_INTERNAL_94bc1b0a_4_k_cu_7c257773_27864cute7productE)
_ZN39_INTERNAL_94bc1b0a_4_k_cu_7c257773_27864cute7productE:
	.zero		1
	.type		_ZN39_INTERNAL_94bc1b0a_4_k_cu_7c257773_27864cuda3std3__45__cpo3endE,@object
	.size		_ZN39_INTERNAL_94bc1b0a_4_k_cu_7c257773_27864cuda3std3__45__cpo3endE,(_ZN39_INTERNAL_94bc1b0a_4_k_cu_7c257773_27864cuda3std3__419piecewise_constructE - _ZN39_INTERNAL_94bc1b0a_4_k_cu_7c257773_27864cuda3std3__45__cpo3endE)
_ZN39_INTERNAL_94bc1b0a_4_k_cu_7c257773_27864cuda3std3__45__cpo3endE:
	.zero		1
	.type		_ZN39_INTERNAL_94bc1b0a_4_k_cu_7c257773_27864cuda3std3__419piecewise_constructE,@object
	.size		_ZN39_INTERNAL_94bc1b0a_4_k_cu_7c257773_27864cuda3std3__419piecewise_constructE,(_ZN39_INTERNAL_94bc1b0a_4_k_cu_7c257773_27864cuda3std3__45__cpo4cendE - _ZN39_INTERNAL_94bc1b0a_4_k_cu_7c257773_27864cuda3std3__419piecewise_constructE)
_ZN39_INTERNAL_94bc1b0a_4_k_cu_7c257773_27864cuda3std3__419piecewise_constructE:
	.zero		1
	.type		_ZN39_INTERNAL_94bc1b0a_4_k_cu_7c257773_27864cuda3std3__45__cpo4cendE,@object
	.size		_ZN39_INTERNAL_94bc1b0a_4_k_cu_7c257773_27864cuda3std3__45__cpo4cendE,(_ZN39_INTERNAL_94bc1b0a_4_k_cu_7c257773_27864cuda3std6ranges3__45__cpo4swapE - _ZN39_INTERNAL_94bc1b0a_4_k_cu_7c257773_27864cuda3std3__45__cpo4cendE)
_ZN39_INTERNAL_94bc1b0a_4_k_cu_7c257773_27864cuda3std3__45__cpo4cendE:
	.zero		1
	.type		_ZN39_INTERNAL_94bc1b0a_4_k_cu_7c257773_27864cuda3std6ranges3__45__cpo4swapE,@object
	.size		_ZN39_INTERNAL_94bc1b0a_4_k_cu_7c257773_27864cuda3std6ranges3__45__cpo4swapE,(.L_9 - _ZN39_INTERNAL_94bc1b0a_4_k_cu_7c257773_27864cuda3std6ranges3__45__cpo4swapE)
_ZN39_INTERNAL_94bc1b0a_4_k_cu_7c257773_27864cuda3std6ranges3__45__cpo4swapE:
	.zero		1
.L_9:


//--------------------- .nv.constant0._ZN7cutlass13device_kernelINS_4fmha6kernel28FmhaKernelTmaWarpSpecializedINS1_10collective30FmhaMainloopTmaWarpSpecializedINS_6half_tEffN4cute5tupleIJNS7_1CILi128EEENS9_ILi64EEENS9_ILi48EEEEEENS8_IJiNS9_ILi1EEENS8_IJiiEEEEEESG_SG_NS4_13DefaultFusionEJEEENS4_15FmhaFwdEpilogueIS6_fNS8_IJSB_SC_SB_EEEEENS2_23IndividualTileSchedulerEJEEEEEvNT_6ParamsE --------------------------
	.section	.nv.constant0._ZN7cutlass13device_kernelINS_4fmha6kernel28FmhaKernelTmaWarpSpecializedINS1_10collective30FmhaMainloopTmaWarpSpecializedINS_6half_tEffN4cute5tupleIJNS7_1CILi128EEENS9_ILi64EEENS9_ILi48EEEEEENS8_IJiNS9_ILi1EEENS8_IJiiEEEEEESG_SG_NS4_13DefaultFusionEJEEENS4_15FmhaFwdEpilogueIS6_fNS8_IJSB_SC_SB_EEEEENS2_23IndividualTileSchedulerEJEEEEEvNT_6ParamsE,"a",@progbits
	.sectionflags	@""
	.align	4
.nv.constant0._ZN7cutlass13device_kernelINS_4fmha6kernel28FmhaKernelTmaWarpSpecializedINS1_10collective30FmhaMainloopTmaWarpSpecializedINS_6half_tEffN4cute5tupleIJNS7_1CILi128EEENS9_ILi64EEENS9_ILi48EEEEEENS8_IJiNS9_ILi1EEENS8_IJiiEEEEEESG_SG_NS4_13DefaultFusionEJEEENS4_15FmhaFwdEpilogueIS6_fNS8_IJSB_SC_SB_EEEEENS2_23IndividualTileSchedulerEJEEEEEvNT_6ParamsE:
	.zero		2688


//--------------------- SYMBOLS --------------------------

	.type		.nv.reservedSmem.offset0,@object
	.size		.nv.reservedSmem.offset0,0x4
	.type		__assertfail,@function
